	.target	sm_75

	.elftype	@"ET_EXEC"


//--------------------- .note.nv.tkinfo           --------------------------
	.section	.note.nv.tkinfo,"",@"SHT_NOTE"
	.sectionflags	@"SHF_NOTE_NV_TKINFO"
	.tkinfo
        /*0018*/ 	.word	0x00000002
        /*0030*/ 	.string	""
        /*0030*/ 	.string	"ptxas"
        /*0030*/ 	.string	"Cuda compilation tools, release 13.0, V13.0.88"
        /*0030*/ 	.string	"Build cuda_13.0.r13.0/compiler.36424714_0"
        /*0030*/ 	.string	"-arch sm_75 -m 64 "



//--------------------- .note.nv.cuinfo           --------------------------
	.section	.note.nv.cuinfo,"",@"SHT_NOTE"
	.sectionflags	@"SHF_NOTE_NV_CUINFO"
        /*0018*/ 	.short	0x0002
        /*001a*/ 	.short	0x004b
        /*001c*/ 	.short	0x0082
	.zero		2


//--------------------- .nv.info                  --------------------------
	.section	.nv.info,"",@"SHT_CUDA_INFO"
	.align	4


	//----- nvinfo : EIATTR_REGCOUNT
	.align		4
        /*0000*/ 	.byte	0x04, 0x2f
        /*0002*/ 	.short	(.L_12 - .L_11)
	.align		4
.L_11:
        /*0004*/ 	.word	index@(_ZN7cutlass6KernelINS_4conv6kernel23ImplicitGemmConvolutionINS1_11threadblock21ImplicitGemmPipelinedINS_4gemm9GemmShapeILi128ELi128ELi128EEENS4_12TileIteratorINS4_47Conv2dFpropActivationTileAccessIteratorAnalyticINS_11MatrixShapeILi128ELi128EEENS_15integer_subbyteILi4ELb1EEENS_6layout10TensorNHWCENS_9transform29PitchLinearWarpRakedThreadMapINS_16PitchLinearShapeILi128ELi128EEELi128ENSJ_ILi4ELi8EEELi32EEENS_12AlignedArrayISE_Li32ELi16EEELNS1_9GroupModeE0EEEEENSH_11threadblock19RegularTileIteratorISC_SE_NSF_37RowMajorTensorOpMultiplicandCrosswiseILi4ELi128EEELi0ESM_Li16EEENS9_INS4_43Conv2dFpropFilterTileAccessIteratorAnalyticISC_SE_SG_SM_SO_LSP_0ELb0EEEEENST_ISC_SE_NSF_40ColumnMajorTensorOpMultiplicandCrosswiseILi4ELi128EEELi1ESM_Li16EEESE_SG_NS6_11threadblock9MmaPolicyINS6_4warp11MmaTensorOpINS7_ILi64ELi64ELi128EEESE_SV_SE_S11_iNSF_8RowMajorENS15_17MmaTensorOpPolicyINS_4arch3MmaINS7_ILi8ELi8ELi32EEELi32ESE_S18_SE_NSF_11ColumnMajorEiS18_NS1A_21OpMultiplyAddSaturateEEENSB_ILi1ELi1EEEEELi1ELb0EbEENSB_ILi0ELi0EEES1J_Li1EEENS_21NumericArrayConverterISE_SE_Li128ELNS_15FloatRoundStyleE2ENSH_6thread14UnaryTransform8IdentityEEES1Q_bEENS_8epilogue11threadblock8EpilogueIS8_S1I_Li1ENS1T_22PredicatedTileIteratorINS1T_26OutputTileOptimalThreadMapINS1T_15OutputTileShapeILi128ELi8ELi2ELi1ELi1EEENS1X_ILi1ELi8ELi1ELi1ELi8EEELi128ELi8ELi4EEESE_Lb0ENSF_9NoPermuteELb0EEENS1S_4warp24FragmentIteratorTensorOpIS17_S1C_iNS_5ArrayIiLi2ELb1EEES18_EENS23_20TileIteratorTensorOpIS17_S1C_iS18_EENS1T_18SharedLoadIteratorINS20_18CompactedThreadMapEiLi32EEENS1S_6thread22LinearCombinationClampISE_Li8EifLNS2D_9ScaleType4KindE0ELS1M_2EEENSB_ILi0ELi8EEELi1ELi1EEENS13_30GemmIdentityThreadblockSwizzleILi1EEELNS1_8OperatorE0ENS1_17Conv2dProblemSizeELSP_0EEEEEvNT_6ParamsE)
        /*0008*/ 	.word	0x000000fc


	//----- nvinfo : EIATTR_FRAME_SIZE
	.align		4
.L_12:
        /*000c*/ 	.byte	0x04, 0x11
        /*000e*/ 	.short	(.L_14 - .L_13)
	.align		4
.L_13:
        /*0010*/ 	.word	index@(_ZN7cutlass6KernelINS_4conv6kernel23ImplicitGemmConvolutionINS1_11threadblock21ImplicitGemmPipelinedINS_4gemm9GemmShapeILi128ELi128ELi128EEENS4_12TileIteratorINS4_47Conv2dFpropActivationTileAccessIteratorAnalyticINS_11MatrixShapeILi128ELi128EEENS_15integer_subbyteILi4ELb1EEENS_6layout10TensorNHWCENS_9transform29PitchLinearWarpRakedThreadMapINS_16PitchLinearShapeILi128ELi128EEELi128ENSJ_ILi4ELi8EEELi32EEENS_12AlignedArrayISE_Li32ELi16EEELNS1_9GroupModeE0EEEEENSH_11threadblock19RegularTileIteratorISC_SE_NSF_37RowMajorTensorOpMultiplicandCrosswiseILi4ELi128EEELi0ESM_Li16EEENS9_INS4_43Conv2dFpropFilterTileAccessIteratorAnalyticISC_SE_SG_SM_SO_LSP_0ELb0EEEEENST_ISC_SE_NSF_40ColumnMajorTensorOpMultiplicandCrosswiseILi4ELi128EEELi1ESM_Li16EEESE_SG_NS6_11threadblock9MmaPolicyINS6_4warp11MmaTensorOpINS7_ILi64ELi64ELi128EEESE_SV_SE_S11_iNSF_8RowMajorENS15_17MmaTensorOpPolicyINS_4arch3MmaINS7_ILi8ELi8ELi32EEELi32ESE_S18_SE_NSF_11ColumnMajorEiS18_NS1A_21OpMultiplyAddSaturateEEENSB_ILi1ELi1EEEEELi1ELb0EbEENSB_ILi0ELi0EEES1J_Li1EEENS_21NumericArrayConverterISE_SE_Li128ELNS_15FloatRoundStyleE2ENSH_6thread14UnaryTransform8IdentityEEES1Q_bEENS_8epilogue11threadblock8EpilogueIS8_S1I_Li1ENS1T_22PredicatedTileIteratorINS1T_26OutputTileOptimalThreadMapINS1T_15OutputTileShapeILi128ELi8ELi2ELi1ELi1EEENS1X_ILi1ELi8ELi1ELi1ELi8EEELi128ELi8ELi4EEESE_Lb0ENSF_9NoPermuteELb0EEENS1S_4warp24FragmentIteratorTensorOpIS17_S1C_iNS_5ArrayIiLi2ELb1EEES18_EENS23_20TileIteratorTensorOpIS17_S1C_iS18_EENS1T_18SharedLoadIteratorINS20_18CompactedThreadMapEiLi32EEENS1S_6thread22LinearCombinationClampISE_Li8EifLNS2D_9ScaleType4KindE0ELS1M_2EEENSB_ILi0ELi8EEELi1ELi1EEENS13_30GemmIdentityThreadblockSwizzleILi1EEELNS1_8OperatorE0ENS1_17Conv2dProblemSizeELSP_0EEEEEvNT_6ParamsE)
        /*0014*/ 	.word	0x00000000


	//----- nvinfo : EIATTR_MIN_STACK_SIZE
	.align		4
.L_14:
        /*0018*/ 	.byte	0x04, 0x12
        /*001a*/ 	.short	(.L_16 - .L_15)
	.align		4
.L_15:
        /*001c*/ 	.word	index@(_ZN7cutlass6KernelINS_4conv6kernel23ImplicitGemmConvolutionINS1_11threadblock21ImplicitGemmPipelinedINS_4gemm9GemmShapeILi128ELi128ELi128EEENS4_12TileIteratorINS4_47Conv2dFpropActivationTileAccessIteratorAnalyticINS_11MatrixShapeILi128ELi128EEENS_15integer_subbyteILi4ELb1EEENS_6layout10TensorNHWCENS_9transform29PitchLinearWarpRakedThreadMapINS_16PitchLinearShapeILi128ELi128EEELi128ENSJ_ILi4ELi8EEELi32EEENS_12AlignedArrayISE_Li32ELi16EEELNS1_9GroupModeE0EEEEENSH_11threadblock19RegularTileIteratorISC_SE_NSF_37RowMajorTensorOpMultiplicandCrosswiseILi4ELi128EEELi0ESM_Li16EEENS9_INS4_43Conv2dFpropFilterTileAccessIteratorAnalyticISC_SE_SG_SM_SO_LSP_0ELb0EEEEENST_ISC_SE_NSF_40ColumnMajorTensorOpMultiplicandCrosswiseILi4ELi128EEELi1ESM_Li16EEESE_SG_NS6_11threadblock9MmaPolicyINS6_4warp11MmaTensorOpINS7_ILi64ELi64ELi128EEESE_SV_SE_S11_iNSF_8RowMajorENS15_17MmaTensorOpPolicyINS_4arch3MmaINS7_ILi8ELi8ELi32EEELi32ESE_S18_SE_NSF_11ColumnMajorEiS18_NS1A_21OpMultiplyAddSaturateEEENSB_ILi1ELi1EEEEELi1ELb0EbEENSB_ILi0ELi0EEES1J_Li1EEENS_21NumericArrayConverterISE_SE_Li128ELNS_15FloatRoundStyleE2ENSH_6thread14UnaryTransform8IdentityEEES1Q_bEENS_8epilogue11threadblock8EpilogueIS8_S1I_Li1ENS1T_22PredicatedTileIteratorINS1T_26OutputTileOptimalThreadMapINS1T_15OutputTileShapeILi128ELi8ELi2ELi1ELi1EEENS1X_ILi1ELi8ELi1ELi1ELi8EEELi128ELi8ELi4EEESE_Lb0ENSF_9NoPermuteELb0EEENS1S_4warp24FragmentIteratorTensorOpIS17_S1C_iNS_5ArrayIiLi2ELb1EEES18_EENS23_20TileIteratorTensorOpIS17_S1C_iS18_EENS1T_18SharedLoadIteratorINS20_18CompactedThreadMapEiLi32EEENS1S_6thread22LinearCombinationClampISE_Li8EifLNS2D_9ScaleType4KindE0ELS1M_2EEENSB_ILi0ELi8EEELi1ELi1EEENS13_30GemmIdentityThreadblockSwizzleILi1EEELNS1_8OperatorE0ENS1_17Conv2dProblemSizeELSP_0EEEEEvNT_6ParamsE)
        /*0020*/ 	.word	0x00000000
.L_16:


//--------------------- .nv.info._ZN7cutlass6KernelINS_4conv6kernel23ImplicitGemmConvolutionINS1_11threadblock21ImplicitGemmPipelinedINS_4gemm9GemmShapeILi128ELi128ELi128EEENS4_12TileIteratorINS4_47Conv2dFpropActivationTileAccessIteratorAnalyticINS_11MatrixShapeILi128ELi128EEENS_15integer_subbyteILi4ELb1EEENS_6layout10TensorNHWCENS_9transform29PitchLinearWarpRakedThreadMapINS_16PitchLinearShapeILi128ELi128EEELi128ENSJ_ILi4ELi8EEELi32EEENS_12AlignedArrayISE_Li32ELi16EEELNS1_9GroupModeE0EEEEENSH_11threadblock19RegularTileIteratorISC_SE_NSF_37RowMajorTensorOpMultiplicandCrosswiseILi4ELi128EEELi0ESM_Li16EEENS9_INS4_43Conv2dFpropFilterTileAccessIteratorAnalyticISC_SE_SG_SM_SO_LSP_0ELb0EEEEENST_ISC_SE_NSF_40ColumnMajorTensorOpMultiplicandCrosswiseILi4ELi128EEELi1ESM_Li16EEESE_SG_NS6_11threadblock9MmaPolicyINS6_4warp11MmaTensorOpINS7_ILi64ELi64ELi128EEESE_SV_SE_S11_iNSF_8RowMajorENS15_17MmaTensorOpPolicyINS_4arch3MmaINS7_ILi8ELi8ELi32EEELi32ESE_S18_SE_NSF_11ColumnMajorEiS18_NS1A_21OpMultiplyAddSaturateEEENSB_ILi1ELi1EEEEELi1ELb0EbEENSB_ILi0ELi0EEES1J_Li1EEENS_21NumericArrayConverterISE_SE_Li128ELNS_15FloatRoundStyleE2ENSH_6thread14UnaryTransform8IdentityEEES1Q_bEENS_8epilogue11threadblock8EpilogueIS8_S1I_Li1ENS1T_22PredicatedTileIteratorINS1T_26OutputTileOptimalThreadMapINS1T_15OutputTileShapeILi128ELi8ELi2ELi1ELi1EEENS1X_ILi1ELi8ELi1ELi1ELi8EEELi128ELi8ELi4EEESE_Lb0ENSF_9NoPermuteELb0EEENS1S_4warp24FragmentIteratorTensorOpIS17_S1C_iNS_5ArrayIiLi2ELb1EEES18_EENS23_20TileIteratorTensorOpIS17_S1C_iS18_EENS1T_18SharedLoadIteratorINS20_18CompactedThreadMapEiLi32EEENS1S_6thread22LinearCombinationClampISE_Li8EifLNS2D_9ScaleType4KindE0ELS1M_2EEENSB_ILi0ELi8EEELi1ELi1EEENS13_30GemmIdentityThreadblockSwizzleILi1EEELNS1_8OperatorE0ENS1_17Conv2dProblemSizeELSP_0EEEEEvNT_6ParamsE --------------------------
	.section	.nv.info._ZN7cutlass6KernelINS_4conv6kernel23ImplicitGemmConvolutionINS1_11threadblock21ImplicitGemmPipelinedINS_4gemm9GemmShapeILi128ELi128ELi128EEENS4_12TileIteratorINS4_47Conv2dFpropActivationTileAccessIteratorAnalyticINS_11MatrixShapeILi128ELi128EEENS_15integer_subbyteILi4ELb1EEENS_6layout10TensorNHWCENS_9transform29PitchLinearWarpRakedThreadMapINS_16PitchLinearShapeILi128ELi128EEELi128ENSJ_ILi4ELi8EEELi32EEENS_12AlignedArrayISE_Li32ELi16EEELNS1_9GroupModeE0EEEEENSH_11threadblock19RegularTileIteratorISC_SE_NSF_37RowMajorTensorOpMultiplicandCrosswiseILi4ELi128EEELi0ESM_Li16EEENS9_INS4_43Conv2dFpropFilterTileAccessIteratorAnalyticISC_SE_SG_SM_SO_LSP_0ELb0EEEEENST_ISC_SE_NSF_40ColumnMajorTensorOpMultiplicandCrosswiseILi4ELi128EEELi1ESM_Li16EEESE_SG_NS6_11threadblock9MmaPolicyINS6_4warp11MmaTensorOpINS7_ILi64ELi64ELi128EEESE_SV_SE_S11_iNSF_8RowMajorENS15_17MmaTensorOpPolicyINS_4arch3MmaINS7_ILi8ELi8ELi32EEELi32ESE_S18_SE_NSF_11ColumnMajorEiS18_NS1A_21OpMultiplyAddSaturateEEENSB_ILi1ELi1EEEEELi1ELb0EbEENSB_ILi0ELi0EEES1J_Li1EEENS_21NumericArrayConverterISE_SE_Li128ELNS_15FloatRoundStyleE2ENSH_6thread14UnaryTransform8IdentityEEES1Q_bEENS_8epilogue11threadblock8EpilogueIS8_S1I_Li1ENS1T_22PredicatedTileIteratorINS1T_26OutputTileOptimalThreadMapINS1T_15OutputTileShapeILi128ELi8ELi2ELi1ELi1EEENS1X_ILi1ELi8ELi1ELi1ELi8EEELi128ELi8ELi4EEESE_Lb0ENSF_9NoPermuteELb0EEENS1S_4warp24FragmentIteratorTensorOpIS17_S1C_iNS_5ArrayIiLi2ELb1EEES18_EENS23_20TileIteratorTensorOpIS17_S1C_iS18_EENS1T_18SharedLoadIteratorINS20_18CompactedThreadMapEiLi32EEENS1S_6thread22LinearCombinationClampISE_Li8EifLNS2D_9ScaleType4KindE0ELS1M_2EEENSB_ILi0ELi8EEELi1ELi1EEENS13_30GemmIdentityThreadblockSwizzleILi1EEELNS1_8OperatorE0ENS1_17Conv2dProblemSizeELSP_0EEEEEvNT_6ParamsE,"",@"SHT_CUDA_INFO"
	.sectionflags	@""
	.align	4


	//----- nvinfo : EIATTR_SW_WAR
	.align		4
        /*0000*/ 	.byte	0x04, 0x36
        /*0002*/ 	.short	(.L_18 - .L_17)
.L_17:
        /*0004*/ 	.word	0x00000001


	//----- nvinfo : EIATTR_CUDA_API_VERSION
	.align		4
.L_18:
        /*0008*/ 	.byte	0x04, 0x37
        /*000a*/ 	.short	(.L_20 - .L_19)
.L_19:
        /*000c*/ 	.word	0x00000082


	//----- nvinfo : EIATTR_PARAM_CBANK
	.align		4
.L_20:
        /*0010*/ 	.byte	0x04, 0x0a
        /*0012*/ 	.short	(.L_22 - .L_21)
	.align		4
.L_21:
        /*0014*/ 	.word	index@(.nv.constant0._ZN7cutlass6KernelINS_4conv6kernel23ImplicitGemmConvolutionINS1_11threadblock21ImplicitGemmPipelinedINS_4gemm9GemmShapeILi128ELi128ELi128EEENS4_12TileIteratorINS4_47Conv2dFpropActivationTileAccessIteratorAnalyticINS_11MatrixShapeILi128ELi128EEENS_15integer_subbyteILi4ELb1EEENS_6layout10TensorNHWCENS_9transform29PitchLinearWarpRakedThreadMapINS_16PitchLinearShapeILi128ELi128EEELi128ENSJ_ILi4ELi8EEELi32EEENS_12AlignedArrayISE_Li32ELi16EEELNS1_9GroupModeE0EEEEENSH_11threadblock19RegularTileIteratorISC_SE_NSF_37RowMajorTensorOpMultiplicandCrosswiseILi4ELi128EEELi0ESM_Li16EEENS9_INS4_43Conv2dFpropFilterTileAccessIteratorAnalyticISC_SE_SG_SM_SO_LSP_0ELb0EEEEENST_ISC_SE_NSF_40ColumnMajorTensorOpMultiplicandCrosswiseILi4ELi128EEELi1ESM_Li16EEESE_SG_NS6_11threadblock9MmaPolicyINS6_4warp11MmaTensorOpINS7_ILi64ELi64ELi128EEESE_SV_SE_S11_iNSF_8RowMajorENS15_17MmaTensorOpPolicyINS_4arch3MmaINS7_ILi8ELi8ELi32EEELi32ESE_S18_SE_NSF_11ColumnMajorEiS18_NS1A_21OpMultiplyAddSaturateEEENSB_ILi1ELi1EEEEELi1ELb0EbEENSB_ILi0ELi0EEES1J_Li1EEENS_21NumericArrayConverterISE_SE_Li128ELNS_15FloatRoundStyleE2ENSH_6thread14UnaryTransform8IdentityEEES1Q_bEENS_8epilogue11threadblock8EpilogueIS8_S1I_Li1ENS1T_22PredicatedTileIteratorINS1T_26OutputTileOptimalThreadMapINS1T_15OutputTileShapeILi128ELi8ELi2ELi1ELi1EEENS1X_ILi1ELi8ELi1ELi1ELi8EEELi128ELi8ELi4EEESE_Lb0ENSF_9NoPermuteELb0EEENS1S_4warp24FragmentIteratorTensorOpIS17_S1C_iNS_5ArrayIiLi2ELb1EEES18_EENS23_20TileIteratorTensorOpIS17_S1C_iS18_EENS1T_18SharedLoadIteratorINS20_18CompactedThreadMapEiLi32EEENS1S_6thread22LinearCombinationClampISE_Li8EifLNS2D_9ScaleType4KindE0ELS1M_2EEENSB_ILi0ELi8EEELi1ELi1EEENS13_30GemmIdentityThreadblockSwizzleILi1EEELNS1_8OperatorE0ENS1_17Conv2dProblemSizeELSP_0EEEEEvNT_6ParamsE)
        /*0018*/ 	.short	0x0160
        /*001a*/ 	.short	0x0150


	//----- nvinfo : EIATTR_CBANK_PARAM_SIZE
	.align		4
.L_22:
        /*001c*/ 	.byte	0x03, 0x19
        /*001e*/ 	.short	0x0150


	//----- nvinfo : EIATTR_KPARAM_INFO
	.align		4
        /*0020*/ 	.byte	0x04, 0x17
        /*0022*/ 	.short	(.L_24 - .L_23)
.L_23:
        /*0024*/ 	.word	0x00000000
        /*0028*/ 	.short	0x0000
        /*002a*/ 	.short	0x0000
        /*002c*/ 	.byte	0x00, 0xf0, 0x41, 0x05


	//----- nvinfo : EIATTR_MAXREG_COUNT
	.align		4
.L_24:
        /*0030*/ 	.byte	0x03, 0x1b
        /*0032*/ 	.short	0x00ff


	//----- nvinfo : EIATTR_NUM_BARRIERS
	.align		4
        /*0034*/ 	.byte	0x02, 0x4c
        /*0036*/ 	.byte	0x01
	.zero		1


	//----- nvinfo : EIATTR_MERCURY_ISA_VERSION
	.align		4
        /*0038*/ 	.byte	0x03, 0x5f
        /*003a*/ 	.short	0x0000


	//----- nvinfo : EIATTR_INT_WARP_WIDE_INSTR_OFFSETS
	.align		4
        /*003c*/ 	.byte	0x04, 0x31
        /*003e*/ 	.short	(.L_26 - .L_25)


	//   ....[0]....
.L_25:
        /*0040*/ 	.word	0x00005010


	//   ....[1]....
        /*0044*/ 	.word	0x00005030


	//----- nvinfo : EIATTR_COOP_GROUP_MASK_REGIDS
	.align		4
.L_26:
        /*0048*/ 	.byte	0x04, 0x29
        /*004a*/ 	.short	(.L_28 - .L_27)


	//   ....[0]....
.L_27:
        /*004c*/ 	.word	0xffffffff


	//----- nvinfo : EIATTR_COOP_GROUP_INSTR_OFFSETS
	.align		4
.L_28:
        /*0050*/ 	.byte	0x04, 0x28
        /*0052*/ 	.short	(.L_30 - .L_29)


	//   ....[0]....
.L_29:
        /*0054*/ 	.word	0x000002c0


	//----- nvinfo : EIATTR_EXIT_INSTR_OFFSETS
	.align		4
.L_30:
        /*0058*/ 	.byte	0x04, 0x1c
        /*005a*/ 	.short	(.L_32 - .L_31)


	//   ....[0]....
.L_31:
        /*005c*/ 	.word	0x000000b0


	//   ....[1]....
        /*0060*/ 	.word	0x0000be40


	//   ....[2]....
        /*0064*/ 	.word	0x0000be50


	//   ....[3]....
        /*0068*/ 	.word	0x0000be80


	//   ....[4]....
        /*006c*/ 	.word	0x0000bef0


	//----- nvinfo : EIATTR_CTAIDZ_USED
	.align		4
.L_32:
        /*0070*/ 	.byte	0x01, 0x04
	.zero		2


	//----- nvinfo : EIATTR_CRS_STACK_SIZE
	.align		4
        /*0074*/ 	.byte	0x04, 0x1e
        /*0076*/ 	.short	(.L_34 - .L_33)
.L_33:
        /*0078*/ 	.word	0x00000000
.L_34:


//--------------------- .nv.callgraph             --------------------------
	.section	.nv.callgraph,"",@"SHT_CUDA_CALLGRAPH"
	.align	4
	.sectionentsize	8
	.align		4
        /*0000*/ 	.word	0x00000000
	.align		4
        /*0004*/ 	.word	0xffffffff
	.align		4
        /*0008*/ 	.word	0x00000000
	.align		4
        /*000c*/ 	.word	0xfffffffe
	.align		4
        /*0010*/ 	.word	0x00000000
	.align		4
        /*0014*/ 	.word	0xfffffffd
	.align		4
        /*0018*/ 	.word	0x00000000
	.align		4
        /*001c*/ 	.word	0xfffffffc


//--------------------- .nv.rel.action            --------------------------
	.section	.nv.rel.action,"",@"SHT_CUDA_RELOCINFO"
	.align	8
	.sectionentsize	8
        /*0000*/ 	.byte	0x73, 0x00, 0x00, 0x00, 0x00, 0x00, 0x00, 0x00, 0x00, 0x00, 0x00, 0x11, 0x25, 0x00, 0x05, 0x36


//--------------------- .nv.constant4             --------------------------
	.section	.nv.constant4,"a",@progbits
	.align	8
	.align		8
.nv.constant4:
        /*0000*/ 	.dword	_ZN34_INTERNAL_a37032e7_4_k_cu_2106836d4cuda3std3__45__cpo5beginE
	.align		8
        /*0008*/ 	.dword	_ZN34_INTERNAL_a37032e7_4_k_cu_2106836d4cuda3std3__45__cpo3endE
	.align		8
        /*0010*/ 	.dword	_ZN34_INTERNAL_a37032e7_4_k_cu_2106836d4cuda3std3__45__cpo6cbeginE
	.align		8
        /*0018*/ 	.dword	_ZN34_INTERNAL_a37032e7_4_k_cu_2106836d4cuda3std3__45__cpo4cendE
	.align		8
        /*0020*/ 	.dword	_ZN34_INTERNAL_a37032e7_4_k_cu_2106836d4cuda3std3__436_GLOBAL__N__a37032e7_4_k_cu_2106836d6ignoreE
	.align		8
        /*0028*/ 	.dword	_ZN34_INTERNAL_a37032e7_4_k_cu_2106836d4cuda3std3__419piecewise_constructE
	.align		8
        /*0030*/ 	.dword	_ZN34_INTERNAL_a37032e7_4_k_cu_2106836d4cuda3std3__48in_placeE
	.align		8
        /*0038*/ 	.dword	_ZN34_INTERNAL_a37032e7_4_k_cu_2106836d4cuda3std6ranges3__45__cpo4swapE
	.align		8
        /*0040*/ 	.dword	_ZN34_INTERNAL_a37032e7_4_k_cu_2106836d4cuda3std6ranges3__45__cpo9iter_moveE
	.align		8
        /*0048*/ 	.dword	_ZN34_INTERNAL_a37032e7_4_k_cu_2106836d4cute7productE
	.align		8
        /*0050*/ 	.dword	_ZN34_INTERNAL_a37032e7_4_k_cu_2106836d4cute1_E


//--------------------- .nv.constant0._ZN7cutlass6KernelINS_4conv6kernel23ImplicitGemmConvolutionINS1_11threadblock21ImplicitGemmPipelinedINS_4gemm9GemmShapeILi128ELi128ELi128EEENS4_12TileIteratorINS4_47Conv2dFpropActivationTileAccessIteratorAnalyticINS_11MatrixShapeILi128ELi128EEENS_15integer_subbyteILi4ELb1EEENS_6layout10TensorNHWCENS_9transform29PitchLinearWarpRakedThreadMapINS_16PitchLinearShapeILi128ELi128EEELi128ENSJ_ILi4ELi8EEELi32EEENS_12AlignedArrayISE_Li32ELi16EEELNS1_9GroupModeE0EEEEENSH_11threadblock19RegularTileIteratorISC_SE_NSF_37RowMajorTensorOpMultiplicandCrosswiseILi4ELi128EEELi0ESM_Li16EEENS9_INS4_43Conv2dFpropFilterTileAccessIteratorAnalyticISC_SE_SG_SM_SO_LSP_0ELb0EEEEENST_ISC_SE_NSF_40ColumnMajorTensorOpMultiplicandCrosswiseILi4ELi128EEELi1ESM_Li16EEESE_SG_NS6_11threadblock9MmaPolicyINS6_4warp11MmaTensorOpINS7_ILi64ELi64ELi128EEESE_SV_SE_S11_iNSF_8RowMajorENS15_17MmaTensorOpPolicyINS_4arch3MmaINS7_ILi8ELi8ELi32EEELi32ESE_S18_SE_NSF_11ColumnMajorEiS18_NS1A_21OpMultiplyAddSaturateEEENSB_ILi1ELi1EEEEELi1ELb0EbEENSB_ILi0ELi0EEES1J_Li1EEENS_21NumericArrayConverterISE_SE_Li128ELNS_15FloatRoundStyleE2ENSH_6thread14UnaryTransform8IdentityEEES1Q_bEENS_8epilogue11threadblock8EpilogueIS8_S1I_Li1ENS1T_22PredicatedTileIteratorINS1T_26OutputTileOptimalThreadMapINS1T_15OutputTileShapeILi128ELi8ELi2ELi1ELi1EEENS1X_ILi1ELi8ELi1ELi1ELi8EEELi128ELi8ELi4EEESE_Lb0ENSF_9NoPermuteELb0EEENS1S_4warp24FragmentIteratorTensorOpIS17_S1C_iNS_5ArrayIiLi2ELb1EEES18_EENS23_20TileIteratorTensorOpIS17_S1C_iS18_EENS1T_18SharedLoadIteratorINS20_18CompactedThreadMapEiLi32EEENS1S_6thread22LinearCombinationClampISE_Li8EifLNS2D_9ScaleType4KindE0ELS1M_2EEENSB_ILi0ELi8EEELi1ELi1EEENS13_30GemmIdentityThreadblockSwizzleILi1EEELNS1_8OperatorE0ENS1_17Conv2dProblemSizeELSP_0EEEEEvNT_6ParamsE --------------------------
	.section	.nv.constant0._ZN7cutlass6KernelINS_4conv6kernel23ImplicitGemmConvolutionINS1_11threadblock21ImplicitGemmPipelinedINS_4gemm9GemmShapeILi128ELi128ELi128EEENS4_12TileIteratorINS4_47Conv2dFpropActivationTileAccessIteratorAnalyticINS_11MatrixShapeILi128ELi128EEENS_15integer_subbyteILi4ELb1EEENS_6layout10TensorNHWCENS_9transform29PitchLinearWarpRakedThreadMapINS_16PitchLinearShapeILi128ELi128EEELi128ENSJ_ILi4ELi8EEELi32EEENS_12AlignedArrayISE_Li32ELi16EEELNS1_9GroupModeE0EEEEENSH_11threadblock19RegularTileIteratorISC_SE_NSF_37RowMajorTensorOpMultiplicandCrosswiseILi4ELi128EEELi0ESM_Li16EEENS9_INS4_43Conv2dFpropFilterTileAccessIteratorAnalyticISC_SE_SG_SM_SO_LSP_0ELb0EEEEENST_ISC_SE_NSF_40ColumnMajorTensorOpMultiplicandCrosswiseILi4ELi128EEELi1ESM_Li16EEESE_SG_NS6_11threadblock9MmaPolicyINS6_4warp11MmaTensorOpINS7_ILi64ELi64ELi128EEESE_SV_SE_S11_iNSF_8RowMajorENS15_17MmaTensorOpPolicyINS_4arch3MmaINS7_ILi8ELi8ELi32EEELi32ESE_S18_SE_NSF_11ColumnMajorEiS18_NS1A_21OpMultiplyAddSaturateEEENSB_ILi1ELi1EEEEELi1ELb0EbEENSB_ILi0ELi0EEES1J_Li1EEENS_21NumericArrayConverterISE_SE_Li128ELNS_15FloatRoundStyleE2ENSH_6thread14UnaryTransform8IdentityEEES1Q_bEENS_8epilogue11threadblock8EpilogueIS8_S1I_Li1ENS1T_22PredicatedTileIteratorINS1T_26OutputTileOptimalThreadMapINS1T_15OutputTileShapeILi128ELi8ELi2ELi1ELi1EEENS1X_ILi1ELi8ELi1ELi1ELi8EEELi128ELi8ELi4EEESE_Lb0ENSF_9NoPermuteELb0EEENS1S_4warp24FragmentIteratorTensorOpIS17_S1C_iNS_5ArrayIiLi2ELb1EEES18_EENS23_20TileIteratorTensorOpIS17_S1C_iS18_EENS1T_18SharedLoadIteratorINS20_18CompactedThreadMapEiLi32EEENS1S_6thread22LinearCombinationClampISE_Li8EifLNS2D_9ScaleType4KindE0ELS1M_2EEENSB_ILi0ELi8EEELi1ELi1EEENS13_30GemmIdentityThreadblockSwizzleILi1EEELNS1_8OperatorE0ENS1_17Conv2dProblemSizeELSP_0EEEEEvNT_6ParamsE,"a",@progbits
	.sectionflags	@""
	.align	4
.nv.constant0._ZN7cutlass6KernelINS_4conv6kernel23ImplicitGemmConvolutionINS1_11threadblock21ImplicitGemmPipelinedINS_4gemm9GemmShapeILi128ELi128ELi128EEENS4_12TileIteratorINS4_47Conv2dFpropActivationTileAccessIteratorAnalyticINS_11MatrixShapeILi128ELi128EEENS_15integer_subbyteILi4ELb1EEENS_6layout10TensorNHWCENS_9transform29PitchLinearWarpRakedThreadMapINS_16PitchLinearShapeILi128ELi128EEELi128ENSJ_ILi4ELi8EEELi32EEENS_12AlignedArrayISE_Li32ELi16EEELNS1_9GroupModeE0EEEEENSH_11threadblock19RegularTileIteratorISC_SE_NSF_37RowMajorTensorOpMultiplicandCrosswiseILi4ELi128EEELi0ESM_Li16EEENS9_INS4_43Conv2dFpropFilterTileAccessIteratorAnalyticISC_SE_SG_SM_SO_LSP_0ELb0EEEEENST_ISC_SE_NSF_40ColumnMajorTensorOpMultiplicandCrosswiseILi4ELi128EEELi1ESM_Li16EEESE_SG_NS6_11threadblock9MmaPolicyINS6_4warp11MmaTensorOpINS7_ILi64ELi64ELi128EEESE_SV_SE_S11_iNSF_8RowMajorENS15_17MmaTensorOpPolicyINS_4arch3MmaINS7_ILi8ELi8ELi32EEELi32ESE_S18_SE_NSF_11ColumnMajorEiS18_NS1A_21OpMultiplyAddSaturateEEENSB_ILi1ELi1EEEEELi1ELb0EbEENSB_ILi0ELi0EEES1J_Li1EEENS_21NumericArrayConverterISE_SE_Li128ELNS_15FloatRoundStyleE2ENSH_6thread14UnaryTransform8IdentityEEES1Q_bEENS_8epilogue11threadblock8EpilogueIS8_S1I_Li1ENS1T_22PredicatedTileIteratorINS1T_26OutputTileOptimalThreadMapINS1T_15OutputTileShapeILi128ELi8ELi2ELi1ELi1EEENS1X_ILi1ELi8ELi1ELi1ELi8EEELi128ELi8ELi4EEESE_Lb0ENSF_9NoPermuteELb0EEENS1S_4warp24FragmentIteratorTensorOpIS17_S1C_iNS_5ArrayIiLi2ELb1EEES18_EENS23_20TileIteratorTensorOpIS17_S1C_iS18_EENS1T_18SharedLoadIteratorINS20_18CompactedThreadMapEiLi32EEENS1S_6thread22LinearCombinationClampISE_Li8EifLNS2D_9ScaleType4KindE0ELS1M_2EEENSB_ILi0ELi8EEELi1ELi1EEENS13_30GemmIdentityThreadblockSwizzleILi1EEELNS1_8OperatorE0ENS1_17Conv2dProblemSizeELSP_0EEEEEvNT_6ParamsE:
	.zero		688


//--------------------- .text._ZN7cutlass6KernelINS_4conv6kernel23ImplicitGemmConvolutionINS1_11threadblock21ImplicitGemmPipelinedINS_4gemm9GemmShapeILi128ELi128ELi128EEENS4_12TileIteratorINS4_47Conv2dFpropActivationTileAccessIteratorAnalyticINS_11MatrixShapeILi128ELi128EEENS_15integer_subbyteILi4ELb1EEENS_6layout10TensorNHWCENS_9transform29PitchLinearWarpRakedThreadMapINS_16PitchLinearShapeILi128ELi128EEELi128ENSJ_ILi4ELi8EEELi32EEENS_12AlignedArrayISE_Li32ELi16EEELNS1_9GroupModeE0EEEEENSH_11threadblock19RegularTileIteratorISC_SE_NSF_37RowMajorTensorOpMultiplicandCrosswiseILi4ELi128EEELi0ESM_Li16EEENS9_INS4_43Conv2dFpropFilterTileAccessIteratorAnalyticISC_SE_SG_SM_SO_LSP_0ELb0EEEEENST_ISC_SE_NSF_40ColumnMajorTensorOpMultiplicandCrosswiseILi4ELi128EEELi1ESM_Li16EEESE_SG_NS6_11threadblock9MmaPolicyINS6_4warp11MmaTensorOpINS7_ILi64ELi64ELi128EEESE_SV_SE_S11_iNSF_8RowMajorENS15_17MmaTensorOpPolicyINS_4arch3MmaINS7_ILi8ELi8ELi32EEELi32ESE_S18_SE_NSF_11ColumnMajorEiS18_NS1A_21OpMultiplyAddSaturateEEENSB_ILi1ELi1EEEEELi1ELb0EbEENSB_ILi0ELi0EEES1J_Li1EEENS_21NumericArrayConverterISE_SE_Li128ELNS_15FloatRoundStyleE2ENSH_6thread14UnaryTransform8IdentityEEES1Q_bEENS_8epilogue11threadblock8EpilogueIS8_S1I_Li1ENS1T_22PredicatedTileIteratorINS1T_26OutputTileOptimalThreadMapINS1T_15OutputTileShapeILi128ELi8ELi2ELi1ELi1EEENS1X_ILi1ELi8ELi1ELi1ELi8EEELi128ELi8ELi4EEESE_Lb0ENSF_9NoPermuteELb0EEENS1S_4warp24FragmentIteratorTensorOpIS17_S1C_iNS_5ArrayIiLi2ELb1EEES18_EENS23_20TileIteratorTensorOpIS17_S1C_iS18_EENS1T_18SharedLoadIteratorINS20_18CompactedThreadMapEiLi32EEENS1S_6thread22LinearCombinationClampISE_Li8EifLNS2D_9ScaleType4KindE0ELS1M_2EEENSB_ILi0ELi8EEELi1ELi1EEENS13_30GemmIdentityThreadblockSwizzleILi1EEELNS1_8OperatorE0ENS1_17Conv2dProblemSizeELSP_0EEEEEvNT_6ParamsE --------------------------
	.section	.text._ZN7cutlass6KernelINS_4conv6kernel23ImplicitGemmConvolutionINS1_11threadblock21ImplicitGemmPipelinedINS_4gemm9GemmShapeILi128ELi128ELi128EEENS4_12TileIteratorINS4_47Conv2dFpropActivationTileAccessIteratorAnalyticINS_11MatrixShapeILi128ELi128EEENS_15integer_subbyteILi4ELb1EEENS_6layout10TensorNHWCENS_9transform29PitchLinearWarpRakedThreadMapINS_16PitchLinearShapeILi128ELi128EEELi128ENSJ_ILi4ELi8EEELi32EEENS_12AlignedArrayISE_Li32ELi16EEELNS1_9GroupModeE0EEEEENSH_11threadblock19RegularTileIteratorISC_SE_NSF_37RowMajorTensorOpMultiplicandCrosswiseILi4ELi128EEELi0ESM_Li16EEENS9_INS4_43Conv2dFpropFilterTileAccessIteratorAnalyticISC_SE_SG_SM_SO_LSP_0ELb0EEEEENST_ISC_SE_NSF_40ColumnMajorTensorOpMultiplicandCrosswiseILi4ELi128EEELi1ESM_Li16EEESE_SG_NS6_11threadblock9MmaPolicyINS6_4warp11MmaTensorOpINS7_ILi64ELi64ELi128EEESE_SV_SE_S11_iNSF_8RowMajorENS15_17MmaTensorOpPolicyINS_4arch3MmaINS7_ILi8ELi8ELi32EEELi32ESE_S18_SE_NSF_11ColumnMajorEiS18_NS1A_21OpMultiplyAddSaturateEEENSB_ILi1ELi1EEEEELi1ELb0EbEENSB_ILi0ELi0EEES1J_Li1EEENS_21NumericArrayConverterISE_SE_Li128ELNS_15FloatRoundStyleE2ENSH_6thread14UnaryTransform8IdentityEEES1Q_bEENS_8epilogue11threadblock8EpilogueIS8_S1I_Li1ENS1T_22PredicatedTileIteratorINS1T_26OutputTileOptimalThreadMapINS1T_15OutputTileShapeILi128ELi8ELi2ELi1ELi1EEENS1X_ILi1ELi8ELi1ELi1ELi8EEELi128ELi8ELi4EEESE_Lb0ENSF_9NoPermuteELb0EEENS1S_4warp24FragmentIteratorTensorOpIS17_S1C_iNS_5ArrayIiLi2ELb1EEES18_EENS23_20TileIteratorTensorOpIS17_S1C_iS18_EENS1T_18SharedLoadIteratorINS20_18CompactedThreadMapEiLi32EEENS1S_6thread22LinearCombinationClampISE_Li8EifLNS2D_9ScaleType4KindE0ELS1M_2EEENSB_ILi0ELi8EEELi1ELi1EEENS13_30GemmIdentityThreadblockSwizzleILi1EEELNS1_8OperatorE0ENS1_17Conv2dProblemSizeELSP_0EEEEEvNT_6ParamsE,"ax",@progbits
	.sectioninfo	@"SHI_REGISTERS=252"
	.align	128
.text._ZN7cutlass6KernelINS_4conv6kernel23ImplicitGemmConvolutionINS1_11threadblock21ImplicitGemmPipelinedINS_4gemm9GemmShapeILi128ELi128ELi128EEENS4_12TileIteratorINS4_47Conv2dFpropActivationTileAccessIteratorAnalyticINS_11MatrixShapeILi128ELi128EEENS_15integer_subbyteILi4ELb1EEENS_6layout10TensorNHWCENS_9transform29PitchLinearWarpRakedThreadMapINS_16PitchLinearShapeILi128ELi128EEELi128ENSJ_ILi4ELi8EEELi32EEENS_12AlignedArrayISE_Li32ELi16EEELNS1_9GroupModeE0EEEEENSH_11threadblock19RegularTileIteratorISC_SE_NSF_37RowMajorTensorOpMultiplicandCrosswiseILi4ELi128EEELi0ESM_Li16EEENS9_INS4_43Conv2dFpropFilterTileAccessIteratorAnalyticISC_SE_SG_SM_SO_LSP_0ELb0EEEEENST_ISC_SE_NSF_40ColumnMajorTensorOpMultiplicandCrosswiseILi4ELi128EEELi1ESM_Li16EEESE_SG_NS6_11threadblock9MmaPolicyINS6_4warp11MmaTensorOpINS7_ILi64ELi64ELi128EEESE_SV_SE_S11_iNSF_8RowMajorENS15_17MmaTensorOpPolicyINS_4arch3MmaINS7_ILi8ELi8ELi32EEELi32ESE_S18_SE_NSF_11ColumnMajorEiS18_NS1A_21OpMultiplyAddSaturateEEENSB_ILi1ELi1EEEEELi1ELb0EbEENSB_ILi0ELi0EEES1J_Li1EEENS_21NumericArrayConverterISE_SE_Li128ELNS_15FloatRoundStyleE2ENSH_6thread14UnaryTransform8IdentityEEES1Q_bEENS_8epilogue11threadblock8EpilogueIS8_S1I_Li1ENS1T_22PredicatedTileIteratorINS1T_26OutputTileOptimalThreadMapINS1T_15OutputTileShapeILi128ELi8ELi2ELi1ELi1EEENS1X_ILi1ELi8ELi1ELi1ELi8EEELi128ELi8ELi4EEESE_Lb0ENSF_9NoPermuteELb0EEENS1S_4warp24FragmentIteratorTensorOpIS17_S1C_iNS_5ArrayIiLi2ELb1EEES18_EENS23_20TileIteratorTensorOpIS17_S1C_iS18_EENS1T_18SharedLoadIteratorINS20_18CompactedThreadMapEiLi32EEENS1S_6thread22LinearCombinationClampISE_Li8EifLNS2D_9ScaleType4KindE0ELS1M_2EEENSB_ILi0ELi8EEELi1ELi1EEENS13_30GemmIdentityThreadblockSwizzleILi1EEELNS1_8OperatorE0ENS1_17Conv2dProblemSizeELSP_0EEEEEvNT_6ParamsE:
        .type           _ZN7cutlass6KernelINS_4conv6kernel23ImplicitGemmConvolutionINS1_11threadblock21ImplicitGemmPipelinedINS_4gemm9GemmShapeILi128ELi128ELi128EEENS4_12TileIteratorINS4_47Conv2dFpropActivationTileAccessIteratorAnalyticINS_11MatrixShapeILi128ELi128EEENS_15integer_subbyteILi4ELb1EEENS_6layout10TensorNHWCENS_9transform29PitchLinearWarpRakedThreadMapINS_16PitchLinearShapeILi128ELi128EEELi128ENSJ_ILi4ELi8EEELi32EEENS_12AlignedArrayISE_Li32ELi16EEELNS1_9GroupModeE0EEEEENSH_11threadblock19RegularTileIteratorISC_SE_NSF_37RowMajorTensorOpMultiplicandCrosswiseILi4ELi128EEELi0ESM_Li16EEENS9_INS4_43Conv2dFpropFilterTileAccessIteratorAnalyticISC_SE_SG_SM_SO_LSP_0ELb0EEEEENST_ISC_SE_NSF_40ColumnMajorTensorOpMultiplicandCrosswiseILi4ELi128EEELi1ESM_Li16EEESE_SG_NS6_11threadblock9MmaPolicyINS6_4warp11MmaTensorOpINS7_ILi64ELi64ELi128EEESE_SV_SE_S11_iNSF_8RowMajorENS15_17MmaTensorOpPolicyINS_4arch3MmaINS7_ILi8ELi8ELi32EEELi32ESE_S18_SE_NSF_11ColumnMajorEiS18_NS1A_21OpMultiplyAddSaturateEEENSB_ILi1ELi1EEEEELi1ELb0EbEENSB_ILi0ELi0EEES1J_Li1EEENS_21NumericArrayConverterISE_SE_Li128ELNS_15FloatRoundStyleE2ENSH_6thread14UnaryTransform8IdentityEEES1Q_bEENS_8epilogue11threadblock8EpilogueIS8_S1I_Li1ENS1T_22PredicatedTileIteratorINS1T_26OutputTileOptimalThreadMapINS1T_15OutputTileShapeILi128ELi8ELi2ELi1ELi1EEENS1X_ILi1ELi8ELi1ELi1ELi8EEELi128ELi8ELi4EEESE_Lb0ENSF_9NoPermuteELb0EEENS1S_4warp24FragmentIteratorTensorOpIS17_S1C_iNS_5ArrayIiLi2ELb1EEES18_EENS23_20TileIteratorTensorOpIS17_S1C_iS18_EENS1T_18SharedLoadIteratorINS20_18CompactedThreadMapEiLi32EEENS1S_6thread22LinearCombinationClampISE_Li8EifLNS2D_9ScaleType4KindE0ELS1M_2EEENSB_ILi0ELi8EEELi1ELi1EEENS13_30GemmIdentityThreadblockSwizzleILi1EEELNS1_8OperatorE0ENS1_17Conv2dProblemSizeELSP_0EEEEEvNT_6ParamsE,@function
        .size           _ZN7cutlass6KernelINS_4conv6kernel23ImplicitGemmConvolutionINS1_11threadblock21ImplicitGemmPipelinedINS_4gemm9GemmShapeILi128ELi128ELi128EEENS4_12TileIteratorINS4_47Conv2dFpropActivationTileAccessIteratorAnalyticINS_11MatrixShapeILi128ELi128EEENS_15integer_subbyteILi4ELb1EEENS_6layout10TensorNHWCENS_9transform29PitchLinearWarpRakedThreadMapINS_16PitchLinearShapeILi128ELi128EEELi128ENSJ_ILi4ELi8EEELi32EEENS_12AlignedArrayISE_Li32ELi16EEELNS1_9GroupModeE0EEEEENSH_11threadblock19RegularTileIteratorISC_SE_NSF_37RowMajorTensorOpMultiplicandCrosswiseILi4ELi128EEELi0ESM_Li16EEENS9_INS4_43Conv2dFpropFilterTileAccessIteratorAnalyticISC_SE_SG_SM_SO_LSP_0ELb0EEEEENST_ISC_SE_NSF_40ColumnMajorTensorOpMultiplicandCrosswiseILi4ELi128EEELi1ESM_Li16EEESE_SG_NS6_11threadblock9MmaPolicyINS6_4warp11MmaTensorOpINS7_ILi64ELi64ELi128EEESE_SV_SE_S11_iNSF_8RowMajorENS15_17MmaTensorOpPolicyINS_4arch3MmaINS7_ILi8ELi8ELi32EEELi32ESE_S18_SE_NSF_11ColumnMajorEiS18_NS1A_21OpMultiplyAddSaturateEEENSB_ILi1ELi1EEEEELi1ELb0EbEENSB_ILi0ELi0EEES1J_Li1EEENS_21NumericArrayConverterISE_SE_Li128ELNS_15FloatRoundStyleE2ENSH_6thread14UnaryTransform8IdentityEEES1Q_bEENS_8epilogue11threadblock8EpilogueIS8_S1I_Li1ENS1T_22PredicatedTileIteratorINS1T_26OutputTileOptimalThreadMapINS1T_15OutputTileShapeILi128ELi8ELi2ELi1ELi1EEENS1X_ILi1ELi8ELi1ELi1ELi8EEELi128ELi8ELi4EEESE_Lb0ENSF_9NoPermuteELb0EEENS1S_4warp24FragmentIteratorTensorOpIS17_S1C_iNS_5ArrayIiLi2ELb1EEES18_EENS23_20TileIteratorTensorOpIS17_S1C_iS18_EENS1T_18SharedLoadIteratorINS20_18CompactedThreadMapEiLi32EEENS1S_6thread22LinearCombinationClampISE_Li8EifLNS2D_9ScaleType4KindE0ELS1M_2EEENSB_ILi0ELi8EEELi1ELi1EEENS13_30GemmIdentityThreadblockSwizzleILi1EEELNS1_8OperatorE0ENS1_17Conv2dProblemSizeELSP_0EEEEEvNT_6ParamsE,(.L_x_34 - _ZN7cutlass6KernelINS_4conv6kernel23ImplicitGemmConvolutionINS1_11threadblock21ImplicitGemmPipelinedINS_4gemm9GemmShapeILi128ELi128ELi128EEENS4_12TileIteratorINS4_47Conv2dFpropActivationTileAccessIteratorAnalyticINS_11MatrixShapeILi128ELi128EEENS_15integer_subbyteILi4ELb1EEENS_6layout10TensorNHWCENS_9transform29PitchLinearWarpRakedThreadMapINS_16PitchLinearShapeILi128ELi128EEELi128ENSJ_ILi4ELi8EEELi32EEENS_12AlignedArrayISE_Li32ELi16EEELNS1_9GroupModeE0EEEEENSH_11threadblock19RegularTileIteratorISC_SE_NSF_37RowMajorTensorOpMultiplicandCrosswiseILi4ELi128EEELi0ESM_Li16EEENS9_INS4_43Conv2dFpropFilterTileAccessIteratorAnalyticISC_SE_SG_SM_SO_LSP_0ELb0EEEEENST_ISC_SE_NSF_40ColumnMajorTensorOpMultiplicandCrosswiseILi4ELi128EEELi1ESM_Li16EEESE_SG_NS6_11threadblock9MmaPolicyINS6_4warp11MmaTensorOpINS7_ILi64ELi64ELi128EEESE_SV_SE_S11_iNSF_8RowMajorENS15_17MmaTensorOpPolicyINS_4arch3MmaINS7_ILi8ELi8ELi32EEELi32ESE_S18_SE_NSF_11ColumnMajorEiS18_NS1A_21OpMultiplyAddSaturateEEENSB_ILi1ELi1EEEEELi1ELb0EbEENSB_ILi0ELi0EEES1J_Li1EEENS_21NumericArrayConverterISE_SE_Li128ELNS_15FloatRoundStyleE2ENSH_6thread14UnaryTransform8IdentityEEES1Q_bEENS_8epilogue11threadblock8EpilogueIS8_S1I_Li1ENS1T_22PredicatedTileIteratorINS1T_26OutputTileOptimalThreadMapINS1T_15OutputTileShapeILi128ELi8ELi2ELi1ELi1EEENS1X_ILi1ELi8ELi1ELi1ELi8EEELi128ELi8ELi4EEESE_Lb0ENSF_9NoPermuteELb0EEENS1S_4warp24FragmentIteratorTensorOpIS17_S1C_iNS_5ArrayIiLi2ELb1EEES18_EENS23_20TileIteratorTensorOpIS17_S1C_iS18_EENS1T_18SharedLoadIteratorINS20_18CompactedThreadMapEiLi32EEENS1S_6thread22LinearCombinationClampISE_Li8EifLNS2D_9ScaleType4KindE0ELS1M_2EEENSB_ILi0ELi8EEELi1ELi1EEENS13_30GemmIdentityThreadblockSwizzleILi1EEELNS1_8OperatorE0ENS1_17Conv2dProblemSizeELSP_0EEEEEvNT_6ParamsE)
        .other          _ZN7cutlass6KernelINS_4conv6kernel23ImplicitGemmConvolutionINS1_11threadblock21ImplicitGemmPipelinedINS_4gemm9GemmShapeILi128ELi128ELi128EEENS4_12TileIteratorINS4_47Conv2dFpropActivationTileAccessIteratorAnalyticINS_11MatrixShapeILi128ELi128EEENS_15integer_subbyteILi4ELb1EEENS_6layout10TensorNHWCENS_9transform29PitchLinearWarpRakedThreadMapINS_16PitchLinearShapeILi128ELi128EEELi128ENSJ_ILi4ELi8EEELi32EEENS_12AlignedArrayISE_Li32ELi16EEELNS1_9GroupModeE0EEEEENSH_11threadblock19RegularTileIteratorISC_SE_NSF_37RowMajorTensorOpMultiplicandCrosswiseILi4ELi128EEELi0ESM_Li16EEENS9_INS4_43Conv2dFpropFilterTileAccessIteratorAnalyticISC_SE_SG_SM_SO_LSP_0ELb0EEEEENST_ISC_SE_NSF_40ColumnMajorTensorOpMultiplicandCrosswiseILi4ELi128EEELi1ESM_Li16EEESE_SG_NS6_11threadblock9MmaPolicyINS6_4warp11MmaTensorOpINS7_ILi64ELi64ELi128EEESE_SV_SE_S11_iNSF_8RowMajorENS15_17MmaTensorOpPolicyINS_4arch3MmaINS7_ILi8ELi8ELi32EEELi32ESE_S18_SE_NSF_11ColumnMajorEiS18_NS1A_21OpMultiplyAddSaturateEEENSB_ILi1ELi1EEEEELi1ELb0EbEENSB_ILi0ELi0EEES1J_Li1EEENS_21NumericArrayConverterISE_SE_Li128ELNS_15FloatRoundStyleE2ENSH_6thread14UnaryTransform8IdentityEEES1Q_bEENS_8epilogue11threadblock8EpilogueIS8_S1I_Li1ENS1T_22PredicatedTileIteratorINS1T_26OutputTileOptimalThreadMapINS1T_15OutputTileShapeILi128ELi8ELi2ELi1ELi1EEENS1X_ILi1ELi8ELi1ELi1ELi8EEELi128ELi8ELi4EEESE_Lb0ENSF_9NoPermuteELb0EEENS1S_4warp24FragmentIteratorTensorOpIS17_S1C_iNS_5ArrayIiLi2ELb1EEES18_EENS23_20TileIteratorTensorOpIS17_S1C_iS18_EENS1T_18SharedLoadIteratorINS20_18CompactedThreadMapEiLi32EEENS1S_6thread22LinearCombinationClampISE_Li8EifLNS2D_9ScaleType4KindE0ELS1M_2EEENSB_ILi0ELi8EEELi1ELi1EEENS13_30GemmIdentityThreadblockSwizzleILi1EEELNS1_8OperatorE0ENS1_17Conv2dProblemSizeELSP_0EEEEEvNT_6ParamsE,@"STO_CUDA_ENTRY STV_DEFAULT"
_ZN7cutlass6KernelINS_4conv6kernel23ImplicitGemmConvolutionINS1_11threadblock21ImplicitGemmPipelinedINS_4gemm9GemmShapeILi128ELi128ELi128EEENS4_12TileIteratorINS4_47Conv2dFpropActivationTileAccessIteratorAnalyticINS_11MatrixShapeILi128ELi128EEENS_15integer_subbyteILi4ELb1EEENS_6layout10TensorNHWCENS_9transform29PitchLinearWarpRakedThreadMapINS_16PitchLinearShapeILi128ELi128EEELi128ENSJ_ILi4ELi8EEELi32EEENS_12AlignedArrayISE_Li32ELi16EEELNS1_9GroupModeE0EEEEENSH_11threadblock19RegularTileIteratorISC_SE_NSF_37RowMajorTensorOpMultiplicandCrosswiseILi4ELi128EEELi0ESM_Li16EEENS9_INS4_43Conv2dFpropFilterTileAccessIteratorAnalyticISC_SE_SG_SM_SO_LSP_0ELb0EEEEENST_ISC_SE_NSF_40ColumnMajorTensorOpMultiplicandCrosswiseILi4ELi128EEELi1ESM_Li16EEESE_SG_NS6_11threadblock9MmaPolicyINS6_4warp11MmaTensorOpINS7_ILi64ELi64ELi128EEESE_SV_SE_S11_iNSF_8RowMajorENS15_17MmaTensorOpPolicyINS_4arch3MmaINS7_ILi8ELi8ELi32EEELi32ESE_S18_SE_NSF_11ColumnMajorEiS18_NS1A_21OpMultiplyAddSaturateEEENSB_ILi1ELi1EEEEELi1ELb0EbEENSB_ILi0ELi0EEES1J_Li1EEENS_21NumericArrayConverterISE_SE_Li128ELNS_15FloatRoundStyleE2ENSH_6thread14UnaryTransform8IdentityEEES1Q_bEENS_8epilogue11threadblock8EpilogueIS8_S1I_Li1ENS1T_22PredicatedTileIteratorINS1T_26OutputTileOptimalThreadMapINS1T_15OutputTileShapeILi128ELi8ELi2ELi1ELi1EEENS1X_ILi1ELi8ELi1ELi1ELi8EEELi128ELi8ELi4EEESE_Lb0ENSF_9NoPermuteELb0EEENS1S_4warp24FragmentIteratorTensorOpIS17_S1C_iNS_5ArrayIiLi2ELb1EEES18_EENS23_20TileIteratorTensorOpIS17_S1C_iS18_EENS1T_18SharedLoadIteratorINS20_18CompactedThreadMapEiLi32EEENS1S_6thread22LinearCombinationClampISE_Li8EifLNS2D_9ScaleType4KindE0ELS1M_2EEENSB_ILi0ELi8EEELi1ELi1EEENS13_30GemmIdentityThreadblockSwizzleILi1EEELNS1_8OperatorE0ENS1_17Conv2dProblemSizeELSP_0EEEEEvNT_6ParamsE:
[----:B------:R-:W-:Y:S02]  /*0000*/  MOV R1, c[0x0][0x28] ;  /* 0x00000a0000017a02 */ /* 0x000fe40000000f00 */
[----:B------:R-:W0:Y:S01]  /*0010*/  S2R R3, SR_CTAID.Y ;  /* 0x0000000000037919 */ /* 0x000e220000002600 */
[----:B------:R-:W-:-:S03]  /*0020*/  IMAD.MOV.U32 R2, RZ, RZ, -0x1 ;  /* 0xffffffffff027424 */ /* 0x000fc600078e00ff */
[----:B------:R-:W1:Y:S02]  /*0030*/  S2R R0, SR_CTAID.X ;  /* 0x0000000000007919 */ /* 0x000e640000002500 */
[----:B------:R-:W-:Y:S02]  /*0040*/  SHF.L.U32 R5, R2, c[0x0][0x1c0], RZ ;  /* 0x0000700002057a19 */ /* 0x000fe400000006ff */
[----:B0-----:R-:W-:Y:S02]  /*0050*/  SHF.L.U32 R3, R3, c[0x0][0x1c0], RZ ;  /* 0x0000700003037a19 */ /* 0x001fe400000006ff */
[----:B-1----:R-:W-:Y:S02]  /*0060*/  LOP3.LUT R4, R0, R5, RZ, 0x30, !PT ;  /* 0x0000000500047212 */ /* 0x002fe400078e30ff */
[----:B------:R-:W-:-:S03]  /*0070*/  SHF.R.S32.HI R0, RZ, c[0x0][0x1c0], R0 ;  /* 0x00007000ff007a19 */ /* 0x000fc60000011400 */
[----:B------:R-:W-:-:S05]  /*0080*/  IMAD.IADD R4, R3, 0x1, R4 ;  /* 0x0000000103047824 */ /* 0x000fca00078e0204 */
[----:B------:R-:W-:-:S04]  /*0090*/  ISETP.GE.AND P0, PT, R4, c[0x0][0x1ac], PT ;  /* 0x00006b0004007a0c */ /* 0x000fc80003f06270 */
[----:B------:R-:W-:-:S12]  /*00a0*/  ISETP.GE.OR P0, PT, R0, c[0x0][0x1a8], P0 ;  /* 0x00006a0000007a0c */ /* 0x000fd80000706670 */
[----:B------:R-:W-:Y:S05]  /*00b0*/  @P0 EXIT ;  /* 0x000000000000094d */ /* 0x000fea0003800000 */
[----:B------:R-:W-:Y:S01]  /*00c0*/  IMAD.MOV.U32 R2, RZ, RZ, c[0x0][0x174] ;  /* 0x00005d00ff027624 */ /* 0x000fe200078e00ff */
[----:B------:R-:W0:Y:S01]  /*00d0*/  S2R R221, SR_TID.X ;  /* 0x0000000000dd7919 */ /* 0x000e220000002100 */
[----:B------:R-:W-:Y:S01]  /*00e0*/  IABS R9, c[0x0][0x174] ;  /* 0x00005d0000097a13 */ /* 0x000fe20000000000 */
[----:B------:R-:W-:Y:S01]  /*00f0*/  BMOV.32.CLEAR RZ, B0 ;  /* 0x0000000000ff7355 */ /* 0x000fe20000100000 */
[----:B------:R-:W-:Y:S01]  /*0100*/  IMAD R2, R2, c[0x0][0x170], RZ ;  /* 0x00005c0002027a24 */ /* 0x000fe200078e02ff */
[----:B------:R-:W1:Y:S01]  /*0110*/  S2R R220, SR_CTAID.Z ;  /* 0x0000000000dc7919 */ /* 0x000e620000002700 */
[----:B------:R-:W-:Y:S01]  /*0120*/  LOP3.LUT R200, RZ, c[0x0][0x174], RZ, 0x33, !PT ;  /* 0x00005d00ffc87a12 */ /* 0x000fe200078e33ff */
[----:B------:R-:W-:Y:S01]  /*0130*/  BSSY B0, `(.L_x_0) ;  /* 0x00000b8000007945 */ /* 0x000fe20003800000 */
[----:B------:R-:W-:Y:S01]  /*0140*/  I2F.RP R13, R9 ;  /* 0x00000009000d7306 */ /* 0x000fe20000209400 */
[-C--:B------:R-:W-:Y:S01]  /*0150*/  IABS R3, R2.reuse ;  /* 0x0000000200037213 */ /* 0x080fe20000000000 */
[----:B------:R-:W-:Y:S01]  /*0160*/  IMAD.MOV.U32 R234, RZ, RZ, c[0x0][0x1c4] ;  /* 0x00007100ffea7624 */ /* 0x000fe200078e00ff */
[----:B------:R-:W-:-:S02]  /*0170*/  IABS R25, R2 ;  /* 0x0000000200197213 */ /* 0x000fc40000000000 */
[----:B------:R-:W-:Y:S02]  /*0180*/  ISETP.NE.AND P3, PT, R2, RZ, PT ;  /* 0x000000ff0200720c */ /* 0x000fe40003f65270 */
[----:B------:R-:W-:Y:S01]  /*0190*/  LOP3.LUT R167, RZ, R2, RZ, 0x33, !PT ;  /* 0x00000002ffa77212 */ /* 0x000fe200078e33ff */
[----:B------:R-:W2:Y:S01]  /*01a0*/  I2F.RP R7, R3 ;  /* 0x0000000300077306 */ /* 0x000ea20000209400 */
[----:B------:R-:W-:Y:S01]  /*01b0*/  IMAD.MOV R25, RZ, RZ, -R25 ;  /* 0x000000ffff197224 */ /* 0x000fe200078e0a19 */
[----:B0-----:R-:W-:-:S04]  /*01c0*/  SHF.R.S32.HI R6, RZ, 0x1f, R221 ;  /* 0x0000001fff067819 */ /* 0x001fc800000114dd */
[----:B------:R-:W-:Y:S02]  /*01d0*/  LEA.HI R6, R6, R221, RZ, 0x5 ;  /* 0x000000dd06067211 */ /* 0x000fe400078f28ff */
[----:B--2---:R-:W0:Y:S02]  /*01e0*/  MUFU.RCP R14, R7 ;  /* 0x00000007000e7308 */ /* 0x004e240000001000 */
[----:B------:R-:W-:-:S05]  /*01f0*/  LOP3.LUT R6, R6, 0xffffffe0, RZ, 0xc0, !PT ;  /* 0xffffffe006067812 */ /* 0x000fca00078ec0ff */
[----:B------:R-:W-:-:S05]  /*0200*/  IMAD.IADD R8, R221, 0x1, -R6 ;  /* 0x00000001dd087824 */ /* 0x000fca00078e0a06 */
[----:B------:R-:W-:-:S04]  /*0210*/  SHF.R.S32.HI R5, RZ, 0x1f, R8 ;  /* 0x0000001fff057819 */ /* 0x000fc80000011408 */
[----:B------:R-:W-:Y:S02]  /*0220*/  LEA.HI R5, R5, R8, RZ, 0x2 ;  /* 0x0000000805057211 */ /* 0x000fe400078f10ff */
[----:B0-----:R-:W-:Y:S02]  /*0230*/  IADD3 R14, R14, 0xffffffe, RZ ;  /* 0x0ffffffe0e0e7810 */ /* 0x001fe40007ffe0ff */
[----:B------:R-:W-:Y:S02]  /*0240*/  LEA.HI.SX32 R23, R5, R6, 0x1e ;  /* 0x0000000605177211 */ /* 0x000fe400078ff2ff */
[----:B------:R-:W-:Y:S02]  /*0250*/  SHF.R.U32.HI R6, RZ, 0x5, R221 ;  /* 0x00000005ff067819 */ /* 0x000fe400000116dd */
[----:B------:R0:W2:Y:S01]  /*0260*/  F2I.FTZ.U32.TRUNC.NTZ R15, R14 ;  /* 0x0000000e000f7305 */ /* 0x0000a2000021f000 */
[--C-:B------:R-:W-:Y:S01]  /*0270*/  IMAD R7, R0, 0x80, R23.reuse ;  /* 0x0000008000077824 */ /* 0x100fe200078e0217 */
[----:B------:R-:W-:Y:S01]  /*0280*/  LEA.HI R21, R23, R23, RZ, 0x1 ;  /* 0x0000001717157211 */ /* 0x000fe200078f08ff */
[----:B------:R-:W-:Y:S01]  /*0290*/  IMAD R235, R4, 0x80, R23 ;  /* 0x0000008004eb7824 */ /* 0x000fe200078e0217 */
[----:B------:R-:W-:-:S02]  /*02a0*/  LOP3.LUT R5, R5, 0xfffffffc, RZ, 0xc0, !PT ;  /* 0xfffffffc05057812 */ /* 0x000fc400078ec0ff */
[----:B------:R-:W-:Y:S01]  /*02b0*/  IABS R11, R7 ;  /* 0x00000007000b7213 */ /* 0x000fe20000000000 */
[----:B------:R-:W3:Y:S01]  /*02c0*/  SHFL.IDX PT, R10, R6, RZ, 0x1f ;  /* 0x00001fff060a7589 */ /* 0x000ee200000e0000 */
[----:B0-----:R-:W-:Y:S01]  /*02d0*/  IMAD.MOV.U32 R14, RZ, RZ, RZ ;  /* 0x000000ffff0e7224 */ /* 0x001fe200078e00ff */
[----:B------:R-:W-:Y:S01]  /*02e0*/  LOP3.LUT R20, R21, 0x3ffffffe, RZ, 0xc0, !PT ;  /* 0x3ffffffe15147812 */ /* 0x000fe200078ec0ff */
[----:B------:R-:W-:Y:S01]  /*02f0*/  IMAD.IADD R5, R8, 0x1, -R5 ;  /* 0x0000000108057824 */ /* 0x000fe200078e0a05 */
[C---:B------:R-:W-:Y:S02]  /*0300*/  IADD3 R27, R23.reuse, 0x8, RZ ;  /* 0x00000008171b7810 */ /* 0x040fe40007ffe0ff */
[--C-:B------:R-:W-:Y:S01]  /*0310*/  SHF.R.S32.HI R238, RZ, 0x1, R21.reuse ;  /* 0x00000001ffee7819 */ /* 0x100fe20000011415 */
[----:B------:R-:W-:Y:S01]  /*0320*/  IMAD.IADD R20, R23, 0x1, -R20 ;  /* 0x0000000117147824 */ /* 0x000fe200078e0a14 */
[----:B------:R-:W-:Y:S01]  /*0330*/  SHF.R.S32.HI R21, RZ, 0x1f, R21 ;  /* 0x0000001fff157819 */ /* 0x000fe20000011415 */
[----:B--2---:R-:W-:-:S02]  /*0340*/  IMAD.MOV R12, RZ, RZ, -R15 ;  /* 0x000000ffff0c7224 */ /* 0x004fc400078e0a0f */
[----:B------:R-:W-:Y:S01]  /*0350*/  IMAD R20, R20, 0x4, R5 ;  /* 0x0000000414147824 */ /* 0x000fe200078e0205 */
[----:B------:R-:W-:Y:S01]  /*0360*/  LEA.HI R21, R21, R238, RZ, 0x2 ;  /* 0x000000ee15157211 */ /* 0x000fe200078f10ff */
[----:B------:R-:W-:-:S03]  /*0370*/  IMAD R12, R12, R3, RZ ;  /* 0x000000030c0c7224 */ /* 0x000fc600078e02ff */
[----:B------:R-:W-:Y:S01]  /*0380*/  LOP3.LUT R21, R21, 0x7fffffc, RZ, 0xc0, !PT ;  /* 0x07fffffc15157812 */ /* 0x000fe200078ec0ff */
[----:B------:R-:W-:Y:S01]  /*0390*/  IMAD.HI.U32 R12, R15, R12, R14 ;  /* 0x0000000c0f0c7227 */ /* 0x000fe200078e000e */
[----:B------:R-:W-:Y:S02]  /*03a0*/  LOP3.LUT R14, R221, 0x6, RZ, 0xc0, !PT ;  /* 0x00000006dd0e7812 */ /* 0x000fe400078ec0ff */
[----:B------:R-:W-:Y:S01]  /*03b0*/  IADD3 R15, R7, 0x8, RZ ;  /* 0x00000008070f7810 */ /* 0x000fe20007ffe0ff */
[----:B------:R-:W-:Y:S02]  /*03c0*/  IMAD.IADD R21, R238, 0x1, -R21 ;  /* 0x00000001ee157824 */ /* 0x000fe400078e0a15 */
[----:B------:R-:W-:Y:S01]  /*03d0*/  IMAD.HI.U32 R210, R12, R11, RZ ;  /* 0x0000000b0cd27227 */ /* 0x000fe200078e00ff */
[----:B------:R-:W-:Y:S01]  /*03e0*/  IABS R17, R15 ;  /* 0x0000000f00117213 */ /* 0x000fe20000000000 */
[----:B---3--:R0:W2:Y:S02]  /*03f0*/  R2UR UR5, R10 ;  /* 0x000000000a0573c2 */ /* 0x0080a400000e0000 */
[----:B------:R-:W-:-:S02]  /*0400*/  IMAD R0, R210, R25, R11 ;  /* 0x00000019d2007224 */ /* 0x000fc400078e020b */
[----:B------:R3:W4:Y:S01]  /*0410*/  MUFU.RCP R11, R13 ;  /* 0x0000000d000b7308 */ /* 0x0007220000001000 */
[----:B------:R-:W-:Y:S02]  /*0420*/  IMAD.HI.U32 R16, R12, R17, RZ ;  /* 0x000000110c107227 */ /* 0x000fe400078e00ff */
[----:B------:R-:W-:Y:S02]  /*0430*/  ISETP.GT.U32.AND P1, PT, R3, R0, PT ;  /* 0x000000000300720c */ /* 0x000fe40003f24070 */
[----:B0-----:R-:W-:Y:S02]  /*0440*/  IMAD.MOV.U32 R10, RZ, RZ, RZ ;  /* 0x000000ffff0a7224 */ /* 0x001fe400078e00ff */
[----:B---3--:R-:W-:-:S05]  /*0450*/  IMAD.SHL.U32 R13, R221, 0x4, RZ ;  /* 0x00000004dd0d7824 */ /* 0x008fca00078e00ff */
[----:B------:R-:W-:-:S03]  /*0460*/  LOP3.LUT R13, R13, 0x4, RZ, 0xc0, !PT ;  /* 0x000000040d0d7812 */ /* 0x000fc600078ec0ff */
[----:B------:R-:W-:Y:S01]  /*0470*/  @!P1 IMAD.IADD R0, R0, 0x1, -R3 ;  /* 0x0000000100009824 */ /* 0x000fe200078e0a03 */
[----:B----4-:R-:W-:Y:S02]  /*0480*/  IADD3 R11, R11, 0xffffffe, RZ ;  /* 0x0ffffffe0b0b7810 */ /* 0x010fe40007ffe0ff */
[----:B------:R-:W-:Y:S02]  /*0490*/  @!P1 IADD3 R210, R210, 0x1, RZ ;  /* 0x00000001d2d29810 */ /* 0x000fe40007ffe0ff */
[----:B------:R-:W-:Y:S01]  /*04a0*/  ISETP.GE.U32.AND P2, PT, R0, R3, PT ;  /* 0x000000030000720c */ /* 0x000fe20003f46070 */
[----:B--2---:R-:W-:Y:S01]  /*04b0*/  USHF.R.S32.HI UR15, URZ, 0x1f, UR5 ;  /* 0x0000001f3f0f7899 */ /* 0x004fe20008011405 */
[----:B------:R-:W-:Y:S01]  /*04c0*/  LOP3.LUT R0, R7, R2, RZ, 0x3c, !PT ;  /* 0x0000000207007212 */ /* 0x000fe200078e3cff */
[----:B------:R-:W0:Y:S01]  /*04d0*/  F2I.FTZ.U32.TRUNC.NTZ R11, R11 ;  /* 0x0000000b000b7305 */ /* 0x000e22000021f000 */
[----:B------:R-:W-:Y:S01]  /*04e0*/  LEA.HI R13, R14, R13, RZ, 0x1f ;  /* 0x0000000d0e0d7211 */ /* 0x000fe200078ff8ff */
[----:B------:R-:W-:Y:S01]  /*04f0*/  IMAD R14, R16, R25, R17 ;  /* 0x00000019100e7224 */ /* 0x000fe200078e0211 */
[----:B------:R-:W-:Y:S01]  /*0500*/  ISETP.GE.AND P0, PT, R0, RZ, PT ;  /* 0x000000ff0000720c */ /* 0x000fe20003f06270 */
[----:B------:R-:W-:Y:S01]  /*0510*/  IMAD.MOV.U32 R0, RZ, RZ, c[0x0][0x19c] ;  /* 0x00006700ff007624 */ /* 0x000fe200078e00ff */
[----:B------:R-:W-:Y:S01]  /*0520*/  SHF.R.S32.HI R17, RZ, 0x1f, R20 ;  /* 0x0000001fff117819 */ /* 0x000fe20000011414 */
[----:B------:R-:W-:Y:S01]  /*0530*/  ULEA.HI UR15, UR15, UR5, URZ, 0x2 ;  /* 0x000000050f0f7291 */ /* 0x000fe2000f8f103f */
[----:B------:R-:W-:-:S02]  /*0540*/  ISETP.GT.U32.AND P4, PT, R3, R14, PT ;  /* 0x0000000e0300720c */ /* 0x000fc40003f84070 */
[----:B------:R-:W-:Y:S01]  /*0550*/  @P2 IADD3 R210, R210, 0x1, RZ ;  /* 0x00000001d2d22810 */ /* 0x000fe20007ffe0ff */
[----:B------:R-:W-:Y:S01]  /*0560*/  ULOP3.LUT UR4, UR15, 0xfffffffc, URZ, 0xc0, !UPT ;  /* 0xfffffffc0f047892 */ /* 0x000fe2000f8ec03f */
[----:B------:R-:W-:Y:S01]  /*0570*/  LEA.HI R17, R17, R20, RZ, 0x2 ;  /* 0x0000001411117211 */ /* 0x000fe200078f10ff */
[----:B------:R-:W-:Y:S02]  /*0580*/  USHF.R.S32.HI UR15, URZ, 0x2, UR15 ;  /* 0x000000023f0f7899 */ /* 0x000fe4000801140f */
[----:B------:R-:W-:Y:S01]  /*0590*/  UIADD3 UR4, UR5, -UR4, URZ ;  /* 0x8000000405047290 */ /* 0x000fe2000fffe03f */
[----:B------:R-:W-:Y:S01]  /*05a0*/  @!P0 IMAD.MOV R210, RZ, RZ, -R210 ;  /* 0x000000ffffd28224 */ /* 0x000fe200078e0ad2 */
[----:B------:R-:W-:Y:S01]  /*05b0*/  ISETP.NE.AND P0, PT, R0, 0x1, PT ;  /* 0x000000010000780c */ /* 0x000fe20003f05270 */
[----:B------:R-:W-:Y:S01]  /*05c0*/  IMAD.SHL.U32 R0, R221, 0x8, RZ ;  /* 0x00000008dd007824 */ /* 0x000fe200078e00ff */
[----:B------:R-:W-:Y:S01]  /*05d0*/  LOP3.LUT R17, R17, 0xfffffffc, RZ, 0xc0, !PT ;  /* 0xfffffffc11117812 */ /* 0x000fe200078ec0ff */
[----:B0-----:R-:W-:Y:S01]  /*05e0*/  IMAD.MOV R6, RZ, RZ, -R11 ;  /* 0x000000ffff067224 */ /* 0x001fe200078e0a0b */
[----:B------:R-:W-:Y:S01]  /*05f0*/  SEL R210, R167, R210, !P3 ;  /* 0x000000d2a7d27207 */ /* 0x000fe20005800000 */
[----:B------:R-:W-:Y:S01]  /*0600*/  @!P4 IMAD.IADD R14, R14, 0x1, -R3 ;  /* 0x000000010e0ec824 */ /* 0x000fe200078e0a03 */
[----:B------:R-:W-:Y:S01]  /*0610*/  LOP3.LUT R0, R0, 0xf0, RZ, 0xc0, !PT ;  /* 0x000000f000007812 */ /* 0x000fe200078ec0ff */
[----:B------:R-:W-:Y:S01]  /*0620*/  IMAD.IADD R20, R20, 0x1, -R17 ;  /* 0x0000000114147824 */ /* 0x000fe200078e0a11 */
[----:B------:R-:W-:Y:S01]  /*0630*/  @!P4 IADD3 R16, R16, 0x1, RZ ;  /* 0x000000011010c810 */ /* 0x000fe20007ffe0ff */
[----:B------:R-:W-:Y:S01]  /*0640*/  IMAD.MOV R211, RZ, RZ, -R210 ;  /* 0x000000ffffd37224 */ /* 0x000fe200078e0ad2 */
[----:B------:R-:W-:Y:S01]  /*0650*/  ISETP.GE.U32.AND P5, PT, R14, R3, PT ;  /* 0x000000030e00720c */ /* 0x000fe20003fa6070 */
[----:B------:R-:W-:Y:S01]  /*0660*/  IMAD.IADD R0, R13, 0x1, R0 ;  /* 0x000000010d007824 */ /* 0x000fe200078e0200 */
[----:B------:R-:W-:Y:S01]  /*0670*/  LOP3.LUT R20, R20, R21, RZ, 0x3c, !PT ;  /* 0x0000001514147212 */ /* 0x000fe200078e3cff */
[----:B------:R-:W-:Y:S01]  /*0680*/  IMAD R13, R6, R9, RZ ;  /* 0x00000009060d7224 */ /* 0x000fe200078e02ff */
[----:B------:R-:W-:Y:S01]  /*0690*/  LEA.HI R6, R27, R27, RZ, 0x1 ;  /* 0x0000001b1b067211 */ /* 0x000fe200078f08ff */
[----:B------:R-:W-:Y:S01]  /*06a0*/  IMAD R211, R2, R211, R7 ;  /* 0x000000d302d37224 */ /* 0x000fe200078e0207 */
[----:B------:R-:W-:Y:S01]  /*06b0*/  ULEA.HI UR13, UR4, UR4, URZ, 0x1 ;  /* 0x00000004040d7291 */ /* 0x000fe2000f8f083f */
[----:B------:R-:W-:Y:S01]  /*06c0*/  IMAD.HI.U32 R11, R11, R13, R10 ;  /* 0x0000000d0b0b7227 */ /* 0x000fe200078e000a */
[----:B------:R-:W-:-:S02]  /*06d0*/  IADD3 R13, R7, 0x10, RZ ;  /* 0x00000010070d7810 */ /* 0x000fc40007ffe0ff */
[----:B------:R-:W-:Y:S01]  /*06e0*/  IABS R8, R211 ;  /* 0x000000d300087213 */ /* 0x000fe20000000000 */
[----:B------:R-:W-:Y:S01]  /*06f0*/  IMAD.IADD R17, R17, 0x1, R20 ;  /* 0x0000000111117824 */ /* 0x000fe200078e0214 */
[----:B------:R-:W-:Y:S01]  /*0700*/  IABS R23, R13 ;  /* 0x0000000d00177213 */ /* 0x000fe20000000000 */
[----:B------:R-:W-:Y:S01]  /*0710*/  ULOP3.LUT UR14, UR13, 0xfffffffe, URZ, 0xc0, !UPT ;  /* 0xfffffffe0d0e7892 */ /* 0x000fe2000f8ec03f */
[----:B------:R-:W-:Y:S01]  /*0720*/  IADD3 R7, R7, 0x18, RZ ;  /* 0x0000001807077810 */ /* 0x000fe20007ffe0ff */
[----:B------:R-:W-:Y:S01]  /*0730*/  IMAD.HI.U32 R19, R11, R8, RZ ;  /* 0x000000080b137227 */ /* 0x000fe200078e00ff */
[----:B------:R-:W-:Y:S01]  /*0740*/  LOP3.LUT R4, R6, 0x3ffffffe, RZ, 0xc0, !PT ;  /* 0x3ffffffe06047812 */ /* 0x000fe200078ec0ff */
[----:B------:R-:W-:Y:S01]  /*0750*/  USHF.R.S32.HI UR13, URZ, 0x1, UR13 ;  /* 0x000000013f0d7899 */ /* 0x000fe2000801140d */
[----:B------:R-:W-:Y:S01]  /*0760*/  @P5 IADD3 R16, R16, 0x1, RZ ;  /* 0x0000000110105810 */ /* 0x000fe20007ffe0ff */
[----:B------:R-:W-:Y:S01]  /*0770*/  IMAD.HI.U32 R214, R12, R23, RZ ;  /* 0x000000170cd67227 */ /* 0x000fe200078e00ff */
[--C-:B------:R-:W-:Y:S01]  /*0780*/  SHF.R.S32.HI R237, RZ, 0x1, R6.reuse ;  /* 0x00000001ffed7819 */ /* 0x100fe20000011406 */
[----:B------:R-:W-:Y:S01]  /*0790*/  UIADD3 UR14, UR4, -UR14, URZ ;  /* 0x8000000e040e7290 */ /* 0x000fe2000fffe03f */
[----:B------:R-:W-:Y:S01]  /*07a0*/  SHF.R.S32.HI R6, RZ, 0x1f, R6 ;  /* 0x0000001fff067819 */ /* 0x000fe20000011406 */
[----:B------:R-:W-:-:S02]  /*07b0*/  IMAD.MOV R18, RZ, RZ, -R19 ;  /* 0x000000ffff127224 */ /* 0x000fc400078e0a13 */
[----:B------:R-:W-:Y:S01]  /*07c0*/  IMAD R10, R214, R25, R23 ;  /* 0x00000019d60a7224 */ /* 0x000fe200078e0217 */
[----:B------:R-:W-:Y:S01]  /*07d0*/  IABS R23, R7 ;  /* 0x0000000700177213 */ /* 0x000fe20000000000 */
[----:B------:R-:W-:Y:S01]  /*07e0*/  IMAD R18, R9, R18, R8 ;  /* 0x0000001209127224 */ /* 0x000fe200078e0208 */
[----:B------:R-:W-:Y:S01]  /*07f0*/  LOP3.LUT R8, R15, R2, RZ, 0x3c, !PT ;  /* 0x000000020f087212 */ /* 0x000fe200078e3cff */
[----:B------:R-:W-:Y:S01]  /*0800*/  IMAD.IADD R4, R27, 0x1, -R4 ;  /* 0x000000011b047824 */ /* 0x000fe200078e0a04 */
[----:B------:R-:W-:Y:S01]  /*0810*/  ISETP.GT.U32.AND P1, PT, R3, R10, PT ;  /* 0x0000000a0300720c */ /* 0x000fe20003f24070 */
[----:B------:R-:W-:Y:S01]  /*0820*/  IMAD.HI.U32 R12, R12, R23, RZ ;  /* 0x000000170c0c7227 */ /* 0x000fe200078e00ff */
[----:B------:R-:W-:Y:S02]  /*0830*/  ISETP.GT.U32.AND P2, PT, R9, R18, PT ;  /* 0x000000120900720c */ /* 0x000fe40003f44070 */
[----:B------:R-:W-:Y:S01]  /*0840*/  ISETP.GE.AND P6, PT, R8, RZ, PT ;  /* 0x000000ff0800720c */ /* 0x000fe20003fc6270 */
[----:B------:R-:W-:Y:S01]  /*0850*/  IMAD R8, R12, R25, R23 ;  /* 0x000000190c087224 */ /* 0x000fe200078e0217 */
[----:B------:R-:W-:Y:S01]  /*0860*/  LEA.HI R6, R6, R237, RZ, 0x2 ;  /* 0x000000ed06067211 */ /* 0x000fe200078f10ff */
[----:B------:R-:W-:-:S02]  /*0870*/  IMAD R23, R4, 0x4, R5 ;  /* 0x0000000404177824 */ /* 0x000fc400078e0205 */
[----:B------:R-:W-:Y:S01]  /*0880*/  IMAD R238, R238, 0x10, R17 ;  /* 0x00000010eeee7824 */ /* 0x000fe200078e0211 */
[----:B------:R-:W-:Y:S01]  /*0890*/  LOP3.LUT R6, R6, 0x7fffffc, RZ, 0xc0, !PT ;  /* 0x07fffffc06067812 */ /* 0x000fe200078ec0ff */
[----:B------:R-:W-:Y:S01]  /*08a0*/  IMAD.MOV.U32 R17, RZ, RZ, 0x1 ;  /* 0x00000001ff117424 */ /* 0x000fe200078e00ff */
[----:B------:R-:W-:Y:S01]  /*08b0*/  @!P1 IADD3 R214, R214, 0x1, RZ ;  /* 0x00000001d6d69810 */ /* 0x000fe20007ffe0ff */
[----:B------:R-:W-:Y:S01]  /*08c0*/  @!P1 IMAD.IADD R10, R10, 0x1, -R3 ;  /* 0x000000010a0a9824 */ /* 0x000fe200078e0a03 */
[----:B------:R-:W-:Y:S01]  /*08d0*/  SHF.R.S32.HI R4, RZ, 0x1f, R23 ;  /* 0x0000001fff047819 */ /* 0x000fe20000011417 */
[----:B------:R-:W-:Y:S01]  /*08e0*/  @!P2 IMAD.IADD R18, R18, 0x1, -R9 ;  /* 0x000000011212a824 */ /* 0x000fe200078e0a09 */
[----:B------:R-:W-:Y:S01]  /*08f0*/  @!P2 IADD3 R19, R19, 0x1, RZ ;  /* 0x000000011313a810 */ /* 0x000fe20007ffe0ff */
[----:B------:R-:W-:Y:S01]  /*0900*/  IMAD.IADD R21, R237, 0x1, -R6 ;  /* 0x00000001ed157824 */ /* 0x000fe200078e0a06 */
[----:B------:R-:W-:Y:S01]  /*0910*/  ISETP.GE.U32.AND P4, PT, R10, R3, PT ;  /* 0x000000030a00720c */ /* 0x000fe20003f86070 */
[----:B-1----:R-:W-:Y:S01]  /*0920*/  IMAD R5, R220, 0x4, R5 ;  /* 0x00000004dc057824 */ /* 0x002fe200078e0205 */
[----:B------:R-:W-:Y:S01]  /*0930*/  ISETP.GE.U32.AND P5, PT, R18, R9, PT ;  /* 0x000000091200720c */ /* 0x000fe20003fa6070 */
[----:B------:R-:W-:Y:S01]  /*0940*/  IMAD.SHL.U32 R238, R238, 0x20, RZ ;  /* 0x00000020eeee7824 */ /* 0x000fe200078e00ff */
[----:B------:R-:W-:Y:S01]  /*0950*/  LOP3.LUT R18, R211, c[0x0][0x174], RZ, 0x3c, !PT ;  /* 0x00005d00d3127a12 */ /* 0x000fe200078e3cff */
[----:B------:R-:W-:Y:S01]  /*0960*/  IMAD.SHL.U32 R236, R5, 0x20, RZ ;  /* 0x0000002005ec7824 */ /* 0x000fe200078e00ff */
[----:B------:R-:W-:Y:S01]  /*0970*/  LEA.HI R4, R4, R23, RZ, 0x2 ;  /* 0x0000001704047211 */ /* 0x000fe200078f10ff */
[----:B------:R-:W-:Y:S01]  /*0980*/  @!P6 IMAD.MOV R16, RZ, RZ, -R16 ;  /* 0x000000ffff10e224 */ /* 0x000fe200078e0a10 */
[----:B------:R-:W-:-:S02]  /*0990*/  ISETP.GE.AND P1, PT, R18, RZ, PT ;  /* 0x000000ff1200720c */ /* 0x000fc40003f26270 */
[----:B------:R-:W-:Y:S02]  /*09a0*/  LOP3.LUT R4, R4, 0xfffffffc, RZ, 0xc0, !PT ;  /* 0xfffffffc04047812 */ /* 0x000fe400078ec0ff */
[----:B------:R-:W-:Y:S02]  /*09b0*/  @P4 IADD3 R214, R214, 0x1, RZ ;  /* 0x00000001d6d64810 */ /* 0x000fe40007ffe0ff */
[----:B------:R-:W-:Y:S01]  /*09c0*/  ISETP.GT.U32.AND P4, PT, R3, R8, PT ;  /* 0x000000080300720c */ /* 0x000fe20003f84070 */
[----:B------:R-:W-:Y:S01]  /*09d0*/  IMAD.IADD R6, R23, 0x1, -R4 ;  /* 0x0000000117067824 */ /* 0x000fe200078e0a04 */
[----:B------:R-:W-:Y:S02]  /*09e0*/  @P5 IADD3 R19, R19, 0x1, RZ ;  /* 0x0000000113135810 */ /* 0x000fe40007ffe0ff */
[----:B------:R-:W-:Y:S02]  /*09f0*/  ISETP.NE.AND P2, PT, RZ, c[0x0][0x174], PT ;  /* 0x00005d00ff007a0c */ /* 0x000fe40003f45270 */
[----:B------:R-:W-:Y:S01]  /*0a00*/  LOP3.LUT R21, R6, R21, RZ, 0x3c, !PT ;  /* 0x0000001506157212 */ /* 0x000fe200078e3cff */
[----:B------:R-:W-:Y:S01]  /*0a10*/  @!P1 IMAD.MOV R19, RZ, RZ, -R19 ;  /* 0x000000ffff139224 */ /* 0x000fe200078e0a13 */
[----:B------:R-:W-:-:S02]  /*0a20*/  LOP3.LUT R18, R13, R2, RZ, 0x3c, !PT ;  /* 0x000000020d127212 */ /* 0x000fc400078e3cff */
[----:B------:R-:W-:Y:S01]  /*0a30*/  LOP3.LUT R6, R7, R2, RZ, 0x3c, !PT ;  /* 0x0000000207067212 */ /* 0x000fe200078e3cff */
[----:B------:R-:W-:Y:S01]  /*0a40*/  IMAD.IADD R4, R4, 0x1, R21 ;  /* 0x0000000104047824 */ /* 0x000fe200078e0215 */
[----:B------:R-:W-:Y:S01]  /*0a50*/  SEL R212, R200, R19, !P2 ;  /* 0x00000013c8d47207 */ /* 0x000fe20005000000 */
[----:B------:R-:W-:Y:S01]  /*0a60*/  @!P4 IMAD.IADD R8, R8, 0x1, -R3 ;  /* 0x000000010808c824 */ /* 0x000fe200078e0a03 */
[----:B------:R-:W-:Y:S01]  /*0a70*/  @!P4 IADD3 R12, R12, 0x1, RZ ;  /* 0x000000010c0cc810 */ /* 0x000fe20007ffe0ff */
[----:B------:R-:W-:Y:S01]  /*0a80*/  IMAD R237, R237, 0x10, R4 ;  /* 0x00000010eded7824 */ /* 0x000fe200078e0204 */
[----:B------:R-:W-:Y:S01]  /*0a90*/  ISETP.GE.AND P4, PT, R6, RZ, PT ;  /* 0x000000ff0600720c */ /* 0x000fe20003f86270 */
[----:B------:R-:W-:Y:S01]  /*0aa0*/  IMAD.MOV R2, RZ, RZ, -R212 ;  /* 0x000000ffff027224 */ /* 0x000fe200078e0ad4 */
[----:B------:R-:W-:Y:S01]  /*0ab0*/  ISETP.GE.U32.AND P1, PT, R8, R3, PT ;  /* 0x000000030800720c */ /* 0x000fe20003f26070 */
[----:B------:R-:W-:Y:S01]  /*0ac0*/  IMAD R212, R212, c[0x0][0x18c], RZ ;  /* 0x00006300d4d47a24 */ /* 0x000fe200078e02ff */
[----:B------:R-:W-:Y:S01]  /*0ad0*/  ISETP.GE.AND P5, PT, R18, RZ, PT ;  /* 0x000000ff1200720c */ /* 0x000fe20003fa6270 */
[----:B------:R-:W-:Y:S01]  /*0ae0*/  IMAD R211, R2, c[0x0][0x174], R211 ;  /* 0x00005d0002d37a24 */ /* 0x000fe200078e02d3 */
[----:B------:R-:W-:Y:S01]  /*0af0*/  IADD3 R2, -R17, c[0x0][0x180], RZ ;  /* 0x0000600011027a10 */ /* 0x000fe20007ffe1ff */
[----:B------:R-:W-:Y:S01]  /*0b00*/  IMAD.SHL.U32 R237, R237, 0x20, RZ ;  /* 0x00000020eded7824 */ /* 0x000fe200078e00ff */
[----:B------:R-:W-:Y:S01]  /*0b10*/  IADD3 R17, -R17, c[0x0][0x17c], RZ ;  /* 0x00005f0011117a10 */ /* 0x000fe20007ffe1ff */
[----:B------:R-:W-:Y:S01]  /*0b20*/  IMAD.MOV.U32 R4, RZ, RZ, c[0x0][0x190] ;  /* 0x00006400ff047624 */ /* 0x000fe200078e00ff */
[----:B------:R-:W-:Y:S01]  /*0b30*/  IADD3 R18, R212, -c[0x0][0x184], RZ ;  /* 0x80006100d4127a10 */ /* 0x000fe20007ffe0ff */
[----:B------:R-:W-:Y:S01]  /*0b40*/  IMAD.MOV.U32 R6, RZ, RZ, RZ ;  /* 0x000000ffff067224 */ /* 0x000fe200078e00ff */
[----:B------:R-:W-:Y:S01]  /*0b50*/  SEL R5, R17, RZ, !P0 ;  /* 0x000000ff11057207 */ /* 0x000fe20004000000 */
[----:B------:R-:W-:Y:S01]  /*0b60*/  IMAD R211, R211, R4, -c[0x0][0x188] ;  /* 0x80006200d3d37624 */ /* 0x000fe200078e0204 */
[----:B------:R-:W-:-:S02]  /*0b70*/  @P1 IADD3 R12, R12, 0x1, RZ ;  /* 0x000000010c0c1810 */ /* 0x000fc40007ffe0ff */
[----:B------:R-:W-:Y:S01]  /*0b80*/  SEL R2, R2, RZ, !P0 ;  /* 0x000000ff02027207 */ /* 0x000fe20004000000 */
[----:B------:R-:W-:Y:S01]  /*0b90*/  IMAD R17, R5, c[0x0][0x194], R18 ;  /* 0x0000650005117a24 */ /* 0x000fe200078e0212 */
[----:B------:R-:W-:Y:S01]  /*0ba0*/  ISETP.GE.AND P0, PT, R210, c[0x0][0x160], PT ;  /* 0x00005800d2007a0c */ /* 0x000fe20003f06270 */
[----:B------:R-:W-:Y:S01]  /*0bb0*/  @!P4 IMAD.MOV R12, RZ, RZ, -R12 ;  /* 0x000000ffff0cc224 */ /* 0x000fe200078e0a0c */
[----:B------:R-:W-:Y:S01]  /*0bc0*/  PLOP3.LUT P1, PT, PT, PT, PT, 0x8, 0x0 ;  /* 0x000000000000781c */ /* 0x000fe20003f2e170 */
[----:B------:R-:W-:Y:S01]  /*0bd0*/  @!P5 IMAD.MOV R214, RZ, RZ, -R214 ;  /* 0x000000ffffd6d224 */ /* 0x000fe200078e0ad6 */
[----:B------:R-:W-:Y:S02]  /*0be0*/  ISETP.LT.OR P4, PT, R17, RZ, P0 ;  /* 0x000000ff1100720c */ /* 0x000fe40000781670 */
[----:B------:R-:W-:Y:S02]  /*0bf0*/  SHF.R.S32.HI R37, RZ, 0x1f, R236 ;  /* 0x0000001fff257819 */ /* 0x000fe400000114ec */
[----:B------:R-:W-:-:S02]  /*0c00*/  SHF.R.S32.HI R238, RZ, 0x5, R238 ;  /* 0x00000005ffee7819 */ /* 0x000fc400000114ee */
[C---:B------:R-:W-:Y:S02]  /*0c10*/  SEL R215, R167.reuse, R16, !P3 ;  /* 0x00000010a7d77207 */ /* 0x040fe40005800000 */
[C---:B------:R-:W-:Y:S02]  /*0c20*/  SEL R214, R167.reuse, R214, !P3 ;  /* 0x000000d6a7d67207 */ /* 0x040fe40005800000 */
[----:B------:R-:W-:Y:S02]  /*0c30*/  SEL R213, R167, R12, !P3 ;  /* 0x0000000ca7d57207 */ /* 0x000fe40005800000 */
[----:B------:R-:W-:Y:S01]  /*0c40*/  SHF.R.S32.HI R237, RZ, 0x5, R237 ;  /* 0x00000005ffed7819 */ /* 0x000fe200000114ed */
[----:B------:R-:W-:Y:S05]  /*0c50*/  @P4 BRA `(.L_x_1) ;  /* 0x0000005000004947 */ /* 0x000fea0003800000 */
[----:B------:R-:W-:Y:S01]  /*0c60*/  IMAD R12, R2, c[0x0][0x198], R211 ;  /* 0x00006600020c7a24 */ /* 0x000fe200078e02d3 */
[----:B------:R-:W-:-:S04]  /*0c70*/  ISETP.GE.AND P4, PT, R17, c[0x0][0x164], PT ;  /* 0x0000590011007a0c */ /* 0x000fc80003f86270 */
[----:B------:R-:W-:-:S04]  /*0c80*/  ISETP.LT.OR P4, PT, R12, RZ, P4 ;  /* 0x000000ff0c00720c */ /* 0x000fc80002781670 */
[----:B------:R-:W-:-:S12]  /*0c90*/  ISETP.GE.OR P4, PT, R12, c[0x0][0x168], P4 ;  /* 0x00005a000c007a0c */ /* 0x000fd80002786670 */
[----:B------:R-:W-:-:S07]  /*0ca0*/  @!P4 ISETP.LT.AND P1, PT, R236, c[0x0][0x16c], PT ;  /* 0x00005b00ec00ca0c */ /* 0x000fce0003f21270 */
.L_x_1:
[----:B------:R-:W-:Y:S05]  /*0cb0*/  BSYNC B0 ;  /* 0x0000000000007941 */ /* 0x000fea0003800000 */
.L_x_0:
[----:B------:R-:W-:Y:S01]  /*0cc0*/  IMAD R19, R2, c[0x0][0x198], R211 ;  /* 0x0000660002137a24 */ /* 0x000fe200078e02d3 */
[----:B------:R-:W-:Y:S01]  /*0cd0*/  CS2R R32, SRZ ;  /* 0x0000000000207805 */ /* 0x000fe2000001ff00 */
[----:B------:R-:W-:Y:S01]  /*0ce0*/  IMAD R17, R17, c[0x0][0x1d0], RZ ;  /* 0x0000740011117a24 */ /* 0x000fe200078e02ff */
[----:B------:R-:W-:Y:S01]  /*0cf0*/  CS2R R34, SRZ ;  /* 0x0000000000227805 */ /* 0x000fe2000001ff00 */
[----:B------:R-:W-:Y:S01]  /*0d00*/  IMAD R19, R19, c[0x0][0x1cc], RZ ;  /* 0x0000730013137a24 */ /* 0x000fe200078e02ff */
[----:B------:R-:W-:Y:S01]  /*0d10*/  ULDC.64 UR4, c[0x0][0x1d8] ;  /* 0x0000760000047ab9 */ /* 0x000fe20000000a00 */
[----:B------:R-:W-:Y:S01]  /*0d20*/  IMAD R210, R210, c[0x0][0x1d4], RZ ;  /* 0x00007500d2d27a24 */ /* 0x000fe200078e02ff */
[----:B------:R-:W-:Y:S02]  /*0d30*/  SHF.R.S32.HI R16, RZ, 0x1f, R17 ;  /* 0x0000001fff107819 */ /* 0x000fe40000011411 */
[----:B------:R-:W-:Y:S02]  /*0d40*/  IADD3 R17, P5, P4, R17, R19, R236 ;  /* 0x0000001311117210 */ /* 0x000fe40007cbe0ec */
[----:B------:R-:W-:-:S02]  /*0d50*/  SHF.R.S32.HI R12, RZ, 0x1f, R19 ;  /* 0x0000001fff0c7819 */ /* 0x000fc40000011413 */
[----:B------:R-:W-:Y:S02]  /*0d60*/  SHF.R.S32.HI R209, RZ, 0x1f, R210 ;  /* 0x0000001fffd17819 */ /* 0x000fe400000114d2 */
[----:B------:R-:W-:Y:S02]  /*0d70*/  IADD3.X R12, R16, R12, R37, P5, P4 ;  /* 0x0000000c100c7210 */ /* 0x000fe40002fe8425 */
[----:B------:R-:W-:-:S05]  /*0d80*/  IADD3 R17, P4, R210, R17, RZ ;  /* 0x00000011d2117210 */ /* 0x000fca0007f9e0ff */
[----:B------:R-:W-:-:S05]  /*0d90*/  IMAD.X R12, R209, 0x1, R12, P4 ;  /* 0x00000001d10c7824 */ /* 0x000fca00020e060c */
[----:B------:R-:W-:-:S05]  /*0da0*/  LEA.HI R17, P4, R12, R17, RZ, 0x1 ;  /* 0x000000110c117211 */ /* 0x000fca00078908ff */
[----:B------:R-:W-:-:S05]  /*0db0*/  IMAD.X R12, RZ, RZ, R12, P4 ;  /* 0x000000ffff0c7224 */ /* 0x000fca00020e060c */
[--C-:B------:R-:W-:Y:S02]  /*0dc0*/  SHF.R.S64 R16, R17, 0x1, R12.reuse ;  /* 0x0000000111107819 */ /* 0x100fe4000000100c */
[----:B------:R-:W-:Y:S02]  /*0dd0*/  SHF.R.S32.HI R17, RZ, 0x1, R12 ;  /* 0x00000001ff117819 */ /* 0x000fe4000001140c */
[----:B------:R-:W-:-:S06]  /*0de0*/  ISETP.GT.U32.AND P4, PT, R3, R14, PT ;  /* 0x0000000e0300720c */ /* 0x000fcc0003f84070 */
[----:B------:R0:W4:Y:S01]  /*0df0*/  @P1 LDG.E.LTC128B.128.SYS R32, [R16.64+UR4] ;  /* 0x0000000410201981 */ /* 0x000122000c1eed20 */
[----:B------:R-:W-:Y:S01]  /*0e00*/  ISETP.GE.AND P1, PT, R15, RZ, PT ;  /* 0x000000ff0f00720c */ /* 0x000fe20003f26270 */
[----:B------:R-:W-:Y:S01]  /*0e10*/  IMAD.IADD R15, R14, 0x1, -R3 ;  /* 0x000000010e0f7824 */ /* 0x000fe200078e0a03 */
[----:B------:R-:W-:Y:S01]  /*0e20*/  BMOV.32.CLEAR RZ, B0 ;  /* 0x0000000000ff7355 */ /* 0x000fe20000100000 */
[----:B------:R-:W-:Y:S03]  /*0e30*/  BSSY B0, `(.L_x_2) ;  /* 0x000002c000007945 */ /* 0x000fe60003800000 */
[----:B------:R-:W-:-:S06]  /*0e40*/  SEL R12, R15, R14, !P4 ;  /* 0x0000000e0f0c7207 */ /* 0x000fcc0006000000 */
[----:B------:R-:W-:-:S05]  /*0e50*/  @!P1 IMAD.MOV R12, RZ, RZ, -R12 ;  /* 0x000000ffff0c9224 */ /* 0x000fca00078e0a0c */
[----:B------:R-:W-:-:S04]  /*0e60*/  SEL R12, R167, R12, !P3 ;  /* 0x0000000ca70c7207 */ /* 0x000fc80005800000 */
[----:B------:R-:W-:-:S05]  /*0e70*/  IABS R18, R12 ;  /* 0x0000000c00127213 */ /* 0x000fca0000000000 */
[----:B------:R-:W-:-:S04]  /*0e80*/  IMAD.HI.U32 R15, R11, R18, RZ ;  /* 0x000000120b0f7227 */ /* 0x000fc800078e00ff */
[----:B------:R-:W-:-:S04]  /*0e90*/  IMAD.MOV R14, RZ, RZ, -R15 ;  /* 0x000000ffff0e7224 */ /* 0x000fc800078e0a0f */
[----:B------:R-:W-:-:S05]  /*0ea0*/  IMAD R14, R9, R14, R18 ;  /* 0x0000000e090e7224 */ /* 0x000fca00078e0212 */
[----:B------:R-:W-:-:S12]  /*0eb0*/  ISETP.GT.U32.AND P4, PT, R9, R14, PT ;  /* 0x0000000e0900720c */ /* 0x000fd80003f84070 */
[----:B------:R-:W-:Y:S01]  /*0ec0*/  @!P4 IMAD.IADD R14, R14, 0x1, -R9 ;  /* 0x000000010e0ec824 */ /* 0x000fe200078e0a09 */
[----:B------:R-:W-:Y:S02]  /*0ed0*/  @!P4 IADD3 R15, R15, 0x1, RZ ;  /* 0x000000010f0fc810 */ /* 0x000fe40007ffe0ff */
[----:B------:R-:W-:Y:S02]  /*0ee0*/  ISETP.GT.U32.AND P4, PT, R3, R10, PT ;  /* 0x0000000a0300720c */ /* 0x000fe40003f84070 */
[----:B------:R-:W-:Y:S02]  /*0ef0*/  ISETP.GE.U32.AND P5, PT, R14, R9, PT ;  /* 0x000000090e00720c */ /* 0x000fe40003fa6070 */
[----:B------:R-:W-:-:S04]  /*0f00*/  LOP3.LUT R14, R12, c[0x0][0x174], RZ, 0x3c, !PT ;  /* 0x00005d000c0e7a12 */ /* 0x000fc800078e3cff */
[----:B------:R-:W-:-:S06]  /*0f10*/  ISETP.GE.AND P1, PT, R14, RZ, PT ;  /* 0x000000ff0e00720c */ /* 0x000fcc0003f26270 */
[----:B------:R-:W-:Y:S02]  /*0f20*/  @P5 IADD3 R15, R15, 0x1, RZ ;  /* 0x000000010f0f5810 */ /* 0x000fe40007ffe0ff */
[----:B------:R-:W-:-:S04]  /*0f30*/  ISETP.GE.AND P5, PT, R13, RZ, PT ;  /* 0x000000ff0d00720c */ /* 0x000fc80003fa6270 */
[----:B------:R-:W-:Y:S01]  /*0f40*/  @!P1 IMAD.MOV R15, RZ, RZ, -R15 ;  /* 0x000000ffff0f9224 */ /* 0x000fe200078e0a0f */
[----:B------:R-:W-:Y:S01]  /*0f50*/  ISETP.GE.AND P1, PT, R7, RZ, PT ;  /* 0x000000ff0700720c */ /* 0x000fe20003f26270 */
[----:B------:R-:W-:-:S03]  /*0f60*/  IMAD.IADD R7, R8, 0x1, -R3 ;  /* 0x0000000108077824 */ /* 0x000fc600078e0a03 */
[----:B------:R-:W-:Y:S01]  /*0f70*/  SEL R14, R200, R15, !P2 ;  /* 0x0000000fc80e7207 */ /* 0x000fe20005000000 */
[----:B------:R-:W-:-:S04]  /*0f80*/  IMAD.IADD R15, R10, 0x1, -R3 ;  /* 0x000000010a0f7824 */ /* 0x000fc800078e0a03 */
[----:B------:R-:W-:Y:S01]  /*0f90*/  IMAD R208, R14, c[0x0][0x18c], RZ ;  /* 0x000063000ed07a24 */ /* 0x000fe200078e02ff */
[----:B------:R-:W-:Y:S02]  /*0fa0*/  SEL R10, R15, R10, !P4 ;  /* 0x0000000a0f0a7207 */ /* 0x000fe40006000000 */
[-C--:B------:R-:W-:Y:S01]  /*0fb0*/  ISETP.GT.U32.AND P4, PT, R3, R8.reuse, PT ;  /* 0x000000080300720c */ /* 0x080fe20003f84070 */
[----:B------:R-:W-:Y:S01]  /*0fc0*/  IMAD.MOV R3, RZ, RZ, -R14 ;  /* 0x000000ffff037224 */ /* 0x000fe200078e0a0e */
[----:B0-----:R-:W-:Y:S01]  /*0fd0*/  IADD3 R16, R208, -c[0x0][0x184], RZ ;  /* 0x80006100d0107a10 */ /* 0x001fe20007ffe0ff */
[----:B------:R-:W-:Y:S01]  /*0fe0*/  @!P5 IMAD.MOV R10, RZ, RZ, -R10 ;  /* 0x000000ffff0ad224 */ /* 0x000fe200078e0a0a */
[----:B------:R-:W-:Y:S01]  /*0ff0*/  SEL R8, R7, R8, !P4 ;  /* 0x0000000807087207 */ /* 0x000fe20006000000 */
[----:B------:R-:W-:Y:S01]  /*1000*/  IMAD R207, R3, c[0x0][0x174], R12 ;  /* 0x00005d0003cf7a24 */ /* 0x000fe200078e020c */
[----:B------:R-:W-:Y:S01]  /*1010*/  ISETP.GE.AND P4, PT, R215, c[0x0][0x160], PT ;  /* 0x00005800d7007a0c */ /* 0x000fe20003f86270 */
[----:B------:R-:W-:Y:S01]  /*1020*/  IMAD R7, R5, c[0x0][0x194], R16 ;  /* 0x0000650005077a24 */ /* 0x000fe200078e0210 */
[----:B------:R-:W-:Y:S01]  /*1030*/  SEL R3, R167, R10, !P3 ;  /* 0x0000000aa7037207 */ /* 0x000fe20005800000 */
[----:B------:R-:W-:-:S02]  /*1040*/  @!P1 IMAD.MOV R8, RZ, RZ, -R8 ;  /* 0x000000ffff089224 */ /* 0x000fc400078e0a08 */
[----:B------:R-:W-:Y:S01]  /*1050*/  IMAD R207, R207, R4, -c[0x0][0x188] ;  /* 0x80006200cfcf7624 */ /* 0x000fe200078e0204 */
[----:B------:R-:W-:Y:S02]  /*1060*/  ISETP.LT.OR P4, PT, R7, RZ, P4 ;  /* 0x000000ff0700720c */ /* 0x000fe40002781670 */
[----:B------:R-:W-:-:S10]  /*1070*/  SEL R167, R167, R8, !P3 ;  /* 0x00000008a7a77207 */ /* 0x000fd40005800000 */
[----:B------:R-:W-:Y:S05]  /*1080*/  @P4 BRA `(.L_x_3) ;  /* 0x0000006000004947 */ /* 0x000fea0003800000 */
[----:B------:R-:W-:Y:S01]  /*1090*/  IMAD R8, R2, c[0x0][0x198], R207 ;  /* 0x0000660002087a24 */ /* 0x000fe200078e02cf */
[----:B------:R-:W-:-:S04]  /*10a0*/  ISETP.GE.AND P3, PT, R7, c[0x0][0x164], PT ;  /* 0x0000590007007a0c */ /* 0x000fc80003f66270 */
[----:B------:R-:W-:-:S04]  /*10b0*/  ISETP.LT.OR P3, PT, R8, RZ, P3 ;  /* 0x000000ff0800720c */ /* 0x000fc80001f61670 */
[----:B------:R-:W-:-:S12]  /*10c0*/  ISETP.GE.OR P3, PT, R8, c[0x0][0x168], P3 ;  /* 0x00005a0008007a0c */ /* 0x000fd80001f66670 */
[----:B------:R-:W-:-:S04]  /*10d0*/  @!P3 ISETP.GE.AND P1, PT, R236, c[0x0][0x16c], PT ;  /* 0x00005b00ec00ba0c */ /* 0x000fc80003f26270 */
[----:B------:R-:W-:-:S03]  /*10e0*/  @!P3 SEL R6, RZ, 0x1, P1 ;  /* 0x00000001ff06b807 */ /* 0x000fc60000800000 */
.L_x_3:
[----:B------:R-:W-:Y:S05]  /*10f0*/  BSYNC B0 ;  /* 0x0000000000007941 */ /* 0x000fea0003800000 */
.L_x_2:
        /* <DEDUP_REMOVED lines=12> */
[----:B------:R-:W-:Y:S02]  /*11c0*/  IADD3 R8, P1, R206, R7, RZ ;  /* 0x00000007ce087210 */ /* 0x000fe40007f3e0ff */
[----:B------:R-:W-:-:S03]  /*11d0*/  ISETP.NE.U32.AND P3, PT, R6, RZ, PT ;  /* 0x000000ff0600720c */ /* 0x000fc60003f65070 */
[----:B------:R-:W-:-:S05]  /*11e0*/  IMAD.X R7, R205, 0x1, R10, P1 ;  /* 0x00000001cd077824 */ /* 0x000fca00008e060a */
[----:B------:R-:W-:Y:S02]  /*11f0*/  LEA.HI R13, P1, R7, R8, RZ, 0x1 ;  /* 0x00000008070d7211 */ /* 0x000fe400078308ff */
[----:B------:R-:W-:-:S03]  /*1200*/  IABS R8, R3 ;  /* 0x0000000300087213 */ /* 0x000fc60000000000 */
[----:B------:R-:W-:Y:S02]  /*1210*/  IMAD.X R6, RZ, RZ, R7, P1 ;  /* 0x000000ffff067224 */ /* 0x000fe400008e0607 */
[----:B------:R-:W-:-:S03]  /*1220*/  IMAD.HI.U32 R10, R11, R8, RZ ;  /* 0x000000080b0a7227 */ /* 0x000fc600078e00ff */
[----:B------:R-:W-:Y:S01]  /*1230*/  SHF.R.S64 R12, R13, 0x1, R6 ;  /* 0x000000010d0c7819 */ /* 0x000fe20000001006 */
[----:B------:R-:W-:Y:S01]  /*1240*/  IMAD.MOV R7, RZ, RZ, -R10 ;  /* 0x000000ffff077224 */ /* 0x000fe200078e0a0a */
[----:B------:R-:W-:-:S03]  /*1250*/  SHF.R.S32.HI R13, RZ, 0x1, R6 ;  /* 0x00000001ff0d7819 */ /* 0x000fc60000011406 */
[----:B------:R-:W-:Y:S01]  /*1260*/  IMAD R8, R9, R7, R8 ;  /* 0x0000000709087224 */ /* 0x000fe200078e0208 */
[----:B------:R-:W-:-:S04]  /*1270*/  IABS R6, R167 ;  /* 0x000000a700067213 */ /* 0x000fc80000000000 */
[----:B------:R-:W-:Y:S01]  /*1280*/  ISETP.GT.U32.AND P5, PT, R9, R8, PT ;  /* 0x000000080900720c */ /* 0x000fe20003fa4070 */
[----:B------:R-:W-:Y:S02]  /*1290*/  IMAD.HI.U32 R11, R11, R6, RZ ;  /* 0x000000060b0b7227 */ /* 0x000fe400078e00ff */
[----:B------:R0:W4:Y:S01]  /*12a0*/  @P3 LDG.E.LTC128B.128.SYS R28, [R12.64+UR4] ;  /* 0x000000040c1c3981 */ /* 0x000122000c1eed20 */
[----:B------:R-:W-:Y:S01]  /*12b0*/  BMOV.32.CLEAR RZ, B0 ;  /* 0x0000000000ff7355 */ /* 0x000fe20000100000 */
[----:B------:R-:W-:Y:S01]  /*12c0*/  BSSY B0, `(.L_x_4) ;  /* 0x0000026000007945 */ /* 0x000fe20003800000 */
[----:B------:R-:W-:-:S04]  /*12d0*/  IMAD.MOV R7, RZ, RZ, -R11 ;  /* 0x000000ffff077224 */ /* 0x000fc800078e0a0b */
[----:B------:R-:W-:Y:S01]  /*12e0*/  IMAD R6, R9, R7, R6 ;  /* 0x0000000709067224 */ /* 0x000fe200078e0206 */
[----:B------:R-:W-:Y:S02]  /*12f0*/  LOP3.LUT R7, R3, c[0x0][0x174], RZ, 0x3c, !PT ;  /* 0x00005d0003077a12 */ /* 0x000fe400078e3cff */
[----:B------:R-:W-:Y:S01]  /*1300*/  @!P5 IMAD.IADD R8, R8, 0x1, -R9 ;  /* 0x000000010808d824 */ /* 0x000fe200078e0a09 */
[----:B------:R-:W-:Y:S02]  /*1310*/  @!P5 IADD3 R10, R10, 0x1, RZ ;  /* 0x000000010a0ad810 */ /* 0x000fe40007ffe0ff */
[----:B------:R-:W-:Y:S02]  /*1320*/  ISETP.GT.U32.AND P3, PT, R9, R6, PT ;  /* 0x000000060900720c */ /* 0x000fe40003f64070 */
[----:B------:R-:W-:Y:S02]  /*1330*/  ISETP.GE.U32.AND P1, PT, R8, R9, PT ;  /* 0x000000090800720c */ /* 0x000fe40003f26070 */
[----:B------:R-:W-:-:S08]  /*1340*/  ISETP.GE.AND P4, PT, R7, RZ, PT ;  /* 0x000000ff0700720c */ /* 0x000fd00003f86270 */
[----:B------:R-:W-:Y:S01]  /*1350*/  @!P3 IMAD.IADD R6, R6, 0x1, -R9 ;  /* 0x000000010606b824 */ /* 0x000fe200078e0a09 */
[----:B------:R-:W-:Y:S02]  /*1360*/  @!P3 IADD3 R11, R11, 0x1, RZ ;  /* 0x000000010b0bb810 */ /* 0x000fe40007ffe0ff */
[----:B------:R-:W-:Y:S02]  /*1370*/  @P1 IADD3 R10, R10, 0x1, RZ ;  /* 0x000000010a0a1810 */ /* 0x000fe40007ffe0ff */
[----:B------:R-:W-:Y:S02]  /*1380*/  ISETP.GE.U32.AND P5, PT, R6, R9, PT ;  /* 0x000000090600720c */ /* 0x000fe40003fa6070 */
[----:B------:R-:W-:Y:S01]  /*1390*/  LOP3.LUT R6, R167, c[0x0][0x174], RZ, 0x3c, !PT ;  /* 0x00005d00a7067a12 */ /* 0x000fe200078e3cff */
[----:B------:R-:W-:Y:S01]  /*13a0*/  @!P4 IMAD.MOV R10, RZ, RZ, -R10 ;  /* 0x000000ffff0ac224 */ /* 0x000fe200078e0a0a */
[----:B------:R-:W-:Y:S02]  /*13b0*/  PLOP3.LUT P3, PT, PT, PT, PT, 0x8, 0x0 ;  /* 0x000000000000781c */ /* 0x000fe40003f6e170 */
[----:B------:R-:W-:-:S02]  /*13c0*/  ISETP.GE.AND P1, PT, R6, RZ, PT ;  /* 0x000000ff0600720c */ /* 0x000fc40003f26270 */
[----:B------:R-:W-:-:S04]  /*13d0*/  SEL R8, R200, R10, !P2 ;  /* 0x0000000ac8087207 */ /* 0x000fc80005000000 */
[----:B------:R-:W-:Y:S01]  /*13e0*/  @P5 IADD3 R11, R11, 0x1, RZ ;  /* 0x000000010b0b5810 */ /* 0x000fe20007ffe0ff */
[----:B------:R-:W-:Y:S02]  /*13f0*/  IMAD R204, R8, c[0x0][0x18c], RZ ;  /* 0x0000630008cc7a24 */ /* 0x000fe400078e02ff */
[----:B------:R-:W-:-:S03]  /*1400*/  IMAD.MOV R8, RZ, RZ, -R8 ;  /* 0x000000ffff087224 */ /* 0x000fc600078e0a08 */
[----:B------:R-:W-:Y:S01]  /*1410*/  IADD3 R6, R204, -c[0x0][0x184], RZ ;  /* 0x80006100cc067a10 */ /* 0x000fe20007ffe0ff */
[----:B------:R-:W-:Y:S01]  /*1420*/  @!P1 IMAD.MOV R11, RZ, RZ, -R11 ;  /* 0x000000ffff0b9224 */ /* 0x000fe200078e0a0b */
[----:B------:R-:W-:Y:S01]  /*1430*/  ISETP.GE.AND P1, PT, R214, c[0x0][0x160], PT ;  /* 0x00005800d6007a0c */ /* 0x000fe20003f26270 */
[----:B------:R-:W-:Y:S02]  /*1440*/  IMAD R203, R8, c[0x0][0x174], R3 ;  /* 0x00005d0008cb7a24 */ /* 0x000fe400078e0203 */
[----:B------:R-:W-:Y:S01]  /*1450*/  IMAD R9, R5, c[0x0][0x194], R6 ;  /* 0x0000650005097a24 */ /* 0x000fe200078e0206 */
[----:B------:R-:W-:Y:S01]  /*1460*/  SEL R200, R200, R11, !P2 ;  /* 0x0000000bc8c87207 */ /* 0x000fe20005000000 */
[----:B------:R-:W-:Y:S02]  /*1470*/  IMAD.MOV.U32 R3, RZ, RZ, RZ ;  /* 0x000000ffff037224 */ /* 0x000fe400078e00ff */
[----:B------:R-:W-:Y:S01]  /*1480*/  IMAD R203, R203, R4, -c[0x0][0x188] ;  /* 0x80006200cbcb7624 */ /* 0x000fe200078e0204 */
[----:B------:R-:W-:Y:S01]  /*1490*/  ISETP.LT.OR P1, PT, R9, RZ, P1 ;  /* 0x000000ff0900720c */ /* 0x000fe20000f21670 */
[----:B------:R-:W-:-:S04]  /*14a0*/  IMAD.MOV R6, RZ, RZ, -R200 ;  /* 0x000000ffff067224 */ /* 0x000fc800078e0ac8 */
[----:B------:R-:W-:-:S07]  /*14b0*/  IMAD R167, R6, c[0x0][0x174], R167 ;  /* 0x00005d0006a77a24 */ /* 0x000fce00078e02a7 */
[----:B------:R-:W-:Y:S05]  /*14c0*/  @P1 BRA `(.L_x_5) ;  /* 0x0000005000001947 */ /* 0x000fea0003800000 */
[----:B0-----:R-:W-:Y:S01]  /*14d0*/  IMAD R6, R2, c[0x0][0x198], R203 ;  /* 0x0000660002067a24 */ /* 0x001fe200078e02cb */
[----:B------:R-:W-:-:S04]  /*14e0*/  ISETP.GE.AND P1, PT, R9, c[0x0][0x164], PT ;  /* 0x0000590009007a0c */ /* 0x000fc80003f26270 */
[----:B------:R-:W-:-:S04]  /*14f0*/  ISETP.LT.OR P1, PT, R6, RZ, P1 ;  /* 0x000000ff0600720c */ /* 0x000fc80000f21670 */
[----:B------:R-:W-:-:S12]  /*1500*/  ISETP.GE.OR P1, PT, R6, c[0x0][0x168], P1 ;  /* 0x00005a0006007a0c */ /* 0x000fd80000f26670 */
[----:B------:R-:W-:-:S07]  /*1510*/  @!P1 ISETP.LT.AND P3, PT, R236, c[0x0][0x16c], PT ;  /* 0x00005b00ec009a0c */ /* 0x000fce0003f61270 */
.L_x_5:
[----:B0-----:R-:W-:Y:S05]  /*1520*/  BSYNC B0 ;  /* 0x0000000000007941 */ /* 0x001fea0003800000 */
.L_x_4:
        /* <DEDUP_REMOVED lines=14> */
[----:B------:R-:W-:Y:S01]  /*1610*/  LEA.HI R9, P1, R6, R9, RZ, 0x1 ;  /* 0x0000000906097211 */ /* 0x000fe200078308ff */
[----:B------:R-:W-:-:S04]  /*1620*/  IMAD R200, R200, c[0x0][0x18c], RZ ;  /* 0x00006300c8c87a24 */ /* 0x000fc800078e02ff */
[----:B------:R-:W-:-:S05]  /*1630*/  IMAD.X R6, RZ, RZ, R6, P1 ;  /* 0x000000ffff067224 */ /* 0x000fca00008e0606 */
[--C-:B------:R-:W-:Y:S02]  /*1640*/  SHF.R.S64 R8, R9, 0x1, R6.reuse ;  /* 0x0000000109087819 */ /* 0x100fe40000001006 */
[----:B------:R-:W-:Y:S02]  /*1650*/  SHF.R.S32.HI R9, RZ, 0x1, R6 ;  /* 0x00000001ff097819 */ /* 0x000fe40000011406 */
[----:B------:R-:W-:Y:S02]  /*1660*/  IADD3 R6, R200, -c[0x0][0x184], RZ ;  /* 0x80006100c8067a10 */ /* 0x000fe40007ffe0ff */
[----:B------:R-:W-:-:S03]  /*1670*/  ISETP.GE.AND P1, PT, R213, c[0x0][0x160], PT ;  /* 0x00005800d5007a0c */ /* 0x000fc60003f26270 */
[----:B------:R-:W-:Y:S01]  /*1680*/  IMAD R5, R5, c[0x0][0x194], R6 ;  /* 0x0000650005057a24 */ /* 0x000fe200078e0206 */
[----:B------:R-:W-:Y:S01]  /*1690*/  BMOV.32.CLEAR RZ, B0 ;  /* 0x0000000000ff7355 */ /* 0x000fe20000100000 */
[----:B------:R0:W4:Y:S01]  /*16a0*/  @P3 LDG.E.LTC128B.128.SYS R16, [R8.64+UR4] ;  /* 0x0000000408103981 */ /* 0x000122000c1eed20 */
[----:B------:R-:W-:Y:S01]  /*16b0*/  BSSY B0, `(.L_x_6) ;  /* 0x000000a000007945 */ /* 0x000fe20003800000 */
[----:B------:R-:W-:Y:S01]  /*16c0*/  IMAD R167, R167, R4, -c[0x0][0x188] ;  /* 0x80006200a7a77624 */ /* 0x000fe200078e0204 */
[----:B------:R-:W-:-:S12]  /*16d0*/  ISETP.LT.OR P1, PT, R5, RZ, P1 ;  /* 0x000000ff0500720c */ /* 0x000fd80000f21670 */
[----:B------:R-:W-:Y:S05]  /*16e0*/  @P1 BRA `(.L_x_7) ;  /* 0x0000006000001947 */ /* 0x000fea0003800000 */
[----:B0-----:R-:W-:Y:S01]  /*16f0*/  IMAD R4, R2, c[0x0][0x198], R167 ;  /* 0x0000660002047a24 */ /* 0x001fe200078e02a7 */
[----:B------:R-:W-:-:S04]  /*1700*/  ISETP.GE.AND P2, PT, R5, c[0x0][0x164], PT ;  /* 0x0000590005007a0c */ /* 0x000fc80003f46270 */
[----:B------:R-:W-:-:S04]  /*1710*/  ISETP.LT.OR P2, PT, R4, RZ, P2 ;  /* 0x000000ff0400720c */ /* 0x000fc80001741670 */
[----:B------:R-:W-:-:S12]  /*1720*/  ISETP.GE.OR P2, PT, R4, c[0x0][0x168], P2 ;  /* 0x00005a0004007a0c */ /* 0x000fd80001746670 */
[----:B------:R-:W-:-:S04]  /*1730*/  @!P2 ISETP.GE.AND P1, PT, R236, c[0x0][0x16c], PT ;  /* 0x00005b00ec00aa0c */ /* 0x000fc80003f26270 */
[----:B------:R-:W-:-:S03]  /*1740*/  @!P2 SEL R3, RZ, 0x1, P1 ;  /* 0x00000001ff03a807 */ /* 0x000fc60000800000 */
.L_x_7:
[----:B0-----:R-:W-:Y:S05]  /*1750*/  BSYNC B0 ;  /* 0x0000000000007941 */ /* 0x001fea0003800000 */
.L_x_6:
[C---:B------:R-:W-:Y:S01]  /*1760*/  IADD3 R233, R235.reuse, 0x8, RZ ;  /* 0x00000008ebe97810 */ /* 0x040fe20007ffe0ff */
[----:B------:R-:W-:Y:S01]  /*1770*/  IMAD R229, R235, c[0x0][0x1e8], RZ ;  /* 0x00007a00ebe57a24 */ /* 0x000fe200078e02ff */
[----:B------:R-:W-:Y:S01]  /*1780*/  ISETP.NE.U32.AND P4, PT, R3, RZ, PT ;  /* 0x000000ff0300720c */ /* 0x000fe20003f85070 */
[----:B------:R-:W-:Y:S01]  /*1790*/  IMAD R3, R5, c[0x0][0x1d0], RZ ;  /* 0x0000740005037a24 */ /* 0x000fe200078e02ff */
[----:B------:R-:W-:Y:S01]  /*17a0*/  ISETP.GE.AND P1, PT, R236, c[0x0][0x16c], PT ;  /* 0x00005b00ec007a0c */ /* 0x000fe20003f26270 */
[----:B------:R-:W-:Y:S01]  /*17b0*/  IMAD R228, R233, c[0x0][0x1e8], RZ ;  /* 0x00007a00e9e47a24 */ /* 0x000fe200078e02ff */
[----:B------:R-:W-:Y:S01]  /*17c0*/  SHF.R.S32.HI R219, RZ, 0x1f, R229 ;  /* 0x0000001fffdb7819 */ /* 0x000fe200000114e5 */
[----:B------:R-:W-:Y:S01]  /*17d0*/  IMAD R11, R2, c[0x0][0x198], R167 ;  /* 0x00006600020b7a24 */ /* 0x000fe200078e02a7 */
[-C--:B------:R-:W-:Y:S01]  /*17e0*/  IADD3 R5, P3, R229, R236.reuse, RZ ;  /* 0x000000ece5057210 */ /* 0x080fe20007f7e0ff */
[----:B------:R-:W-:Y:S01]  /*17f0*/  CS2R R20, SRZ ;  /* 0x0000000000147805 */ /* 0x000fe2000001ff00 */
[----:B------:R-:W-:Y:S01]  /*1800*/  SHF.R.S32.HI R218, RZ, 0x1f, R228 ;  /* 0x0000001fffda7819 */ /* 0x000fe200000114e4 */
[----:B------:R-:W-:Y:S01]  /*1810*/  IMAD R11, R11, c[0x0][0x1cc], RZ ;  /* 0x000073000b0b7a24 */ /* 0x000fe200078e02ff */
[----:B------:R-:W-:Y:S01]  /*1820*/  IADD3 R7, P2, R228, R236, RZ ;  /* 0x000000ece4077210 */ /* 0x000fe20007f5e0ff */
[----:B------:R-:W-:Y:S01]  /*1830*/  IMAD.X R2, R37, 0x1, R219, P3 ;  /* 0x0000000125027824 */ /* 0x000fe200018e06db */
[----:B------:R-:W-:Y:S01]  /*1840*/  ISETP.LT.AND P5, PT, R233, c[0x0][0x178], !P1 ;  /* 0x00005e00e9007a0c */ /* 0x000fe20004fa1270 */
[----:B------:R-:W-:Y:S01]  /*1850*/  CS2R R22, SRZ ;  /* 0x0000000000167805 */ /* 0x000fe2000001ff00 */
[----:B------:R-:W-:Y:S01]  /*1860*/  IADD3 R232, R235, 0x10, RZ ;  /* 0x00000010ebe87810 */ /* 0x000fe20007ffe0ff */
[----:B------:R-:W-:Y:S01]  /*1870*/  IMAD.X R6, R37, 0x1, R218, P2 ;  /* 0x0000000125067824 */ /* 0x000fe200010e06da */
[----:B------:R-:W-:Y:S01]  /*1880*/  LEA.HI R5, P3, R2, R5, RZ, 0x1 ;  /* 0x0000000502057211 */ /* 0x000fe200078708ff */
[----:B------:R-:W-:Y:S01]  /*1890*/  ULDC.64 UR4, c[0x0][0x1f0] ;  /* 0x00007c0000047ab9 */ /* 0x000fe20000000a00 */
[----:B------:R-:W-:Y:S01]  /*18a0*/  IADD3 R231, R235, 0x18, RZ ;  /* 0x00000018ebe77810 */ /* 0x000fe20007ffe0ff */
[----:B------:R-:W-:Y:S01]  /*18b0*/  CS2R R12, SRZ ;  /* 0x00000000000c7805 */ /* 0x000fe2000001ff00 */
[----:B------:R-:W-:Y:S01]  /*18c0*/  LEA.HI R7, P2, R6, R7, RZ, 0x1 ;  /* 0x0000000706077211 */ /* 0x000fe200078508ff */
[----:B------:R-:W-:Y:S01]  /*18d0*/  IMAD.X R2, RZ, RZ, R2, P3 ;  /* 0x000000ffff027224 */ /* 0x000fe200018e0602 */
[----:B------:R-:W-:Y:S01]  /*18e0*/  SHF.R.S32.HI R9, RZ, 0x1f, R3 ;  /* 0x0000001fff097819 */ /* 0x000fe20000011403 */
[----:B------:R-:W-:Y:S01]  /*18f0*/  CS2R R14, SRZ ;  /* 0x00000000000e7805 */ /* 0x000fe2000001ff00 */
[----:B------:R-:W-:Y:S01]  /*1900*/  SHF.R.S32.HI R8, RZ, 0x1f, R11 ;  /* 0x0000001fff087819 */ /* 0x000fe2000001140b */
[----:B------:R-:W-:Y:S01]  /*1910*/  IMAD.X R6, RZ, RZ, R6, P2 ;  /* 0x000000ffff067224 */ /* 0x000fe200010e0606 */
[----:B------:R-:W-:Y:S01]  /*1920*/  IADD3 R3, P3, P2, R3, R11, R236 ;  /* 0x0000000b03037210 */ /* 0x000fe20007a7e0ec */
[----:B------:R-:W-:Y:S01]  /*1930*/  IMAD R227, R232, c[0x0][0x1e8], RZ ;  /* 0x00007a00e8e37a24 */ /* 0x000fe200078e02ff */
[----:B------:R-:W-:-:S02]  /*1940*/  SHF.R.S64 R4, R5, 0x1, R2 ;  /* 0x0000000105047819 */ /* 0x000fc40000001002 */
[--C-:B------:R-:W-:Y:S02]  /*1950*/  SHF.R.S64 R38, R7, 0x1, R6.reuse ;  /* 0x0000000107267819 */ /* 0x100fe40000001006 */
[----:B------:R-:W-:Y:S01]  /*1960*/  SHF.R.S32.HI R39, RZ, 0x1, R6 ;  /* 0x00000001ff277819 */ /* 0x000fe20000011406 */
[----:B------:R-:W-:Y:S01]  /*1970*/  IMAD R226, R231, c[0x0][0x1e8], RZ ;  /* 0x00007a00e7e27a24 */ /* 0x000fe200078e02ff */
[----:B------:R-:W-:Y:S02]  /*1980*/  SHF.R.S32.HI R5, RZ, 0x1, R2 ;  /* 0x00000001ff057819 */ /* 0x000fe40000011402 */
[----:B------:R-:W-:Y:S02]  /*1990*/  IADD3.X R2, R9, R8, R37, P3, P2 ;  /* 0x0000000809027210 */ /* 0x000fe40001fe4425 */
[----:B------:R-:W-:Y:S02]  /*19a0*/  SHF.R.S32.HI R217, RZ, 0x1f, R227 ;  /* 0x0000001fffd97819 */ /* 0x000fe400000114e3 */
[----:B------:R0:W4:Y:S01]  /*19b0*/  @P5 LDG.E.LTC128B.128.SYS R20, [R38.64+UR4] ;  /* 0x0000000426145981 */ /* 0x000122000c1eed20 */
[----:B------:R-:W-:-:S02]  /*19c0*/  IADD3 R41, P3, R227, R236, RZ ;  /* 0x000000ece3297210 */ /* 0x000fc40007f7e0ff */
[----:B------:R-:W-:Y:S02]  /*19d0*/  SHF.R.S32.HI R216, RZ, 0x1f, R226 ;  /* 0x0000001fffd87819 */ /* 0x000fe400000114e2 */
[----:B------:R-:W-:Y:S02]  /*19e0*/  ISETP.LT.AND P6, PT, R235, c[0x0][0x178], !P1 ;  /* 0x00005e00eb007a0c */ /* 0x000fe40004fc1270 */
[----:B0-----:R-:W-:Y:S01]  /*19f0*/  IADD3 R38, P2, R226, R236, RZ ;  /* 0x000000ece2267210 */ /* 0x001fe20007f5e0ff */
[----:B------:R-:W-:Y:S02]  /*1a00*/  IMAD.X R36, R37, 0x1, R217, P3 ;  /* 0x0000000125247824 */ /* 0x000fe400018e06d9 */
[----:B------:R-:W-:Y:S02]  /*1a10*/  IMAD R166, R213, c[0x0][0x1d4], RZ ;  /* 0x00007500d5a67a24 */ /* 0x000fe400078e02ff */
[----:B------:R-:W-:-:S03]  /*1a20*/  IMAD.X R37, R37, 0x1, R216, P2 ;  /* 0x0000000125257824 */ /* 0x000fc600010e06d8 */
[----:B------:R-:W-:Y:S02]  /*1a30*/  SHF.R.S32.HI R165, RZ, 0x1f, R166 ;  /* 0x0000001fffa57819 */ /* 0x000fe400000114a6 */
[----:B------:R0:W4:Y:S01]  /*1a40*/  @P6 LDG.E.LTC128B.128.SYS R12, [R4.64+UR4] ;  /* 0x00000004040c6981 */ /* 0x000122000c1eed20 */
[----:B------:R-:W-:Y:S02]  /*1a50*/  LEA.HI R38, P2, R37, R38, RZ, 0x1 ;  /* 0x0000002625267211 */ /* 0x000fe400078508ff */
[----:B------:R-:W-:Y:S02]  /*1a60*/  IADD3 R3, P5, R166, R3, RZ ;  /* 0x00000003a6037210 */ /* 0x000fe40007fbe0ff */
[----:B------:R-:W-:Y:S01]  /*1a70*/  ISETP.LT.AND P6, PT, R232, c[0x0][0x178], !P1 ;  /* 0x00005e00e8007a0c */ /* 0x000fe20004fc1270 */
[----:B------:R-:W-:Y:S01]  /*1a80*/  IMAD.X R37, RZ, RZ, R37, P2 ;  /* 0x000000ffff257224 */ /* 0x000fe200010e0625 */
[----:B------:R-:W-:Y:S01]  /*1a90*/  ISETP.LT.AND P1, PT, R231, c[0x0][0x178], !P1 ;  /* 0x00005e00e7007a0c */ /* 0x000fe20004f21270 */
[----:B------:R-:W-:Y:S01]  /*1aa0*/  IMAD.X R2, R165, 0x1, R2, P5 ;  /* 0x00000001a5027824 */ /* 0x000fe200028e0602 */
[----:B------:R-:W-:Y:S01]  /*1ab0*/  LEA.HI R41, P3, R36, R41, RZ, 0x1 ;  /* 0x0000002924297211 */ /* 0x000fe200078708ff */
[----:B0-----:R-:W-:Y:S01]  /*1ac0*/  CS2R R4, SRZ ;  /* 0x0000000000047805 */ /* 0x001fe2000001ff00 */
[----:B------:R-:W-:Y:S01]  /*1ad0*/  CS2R R6, SRZ ;  /* 0x0000000000067805 */ /* 0x000fe2000001ff00 */
[----:B------:R-:W-:-:S02]  /*1ae0*/  SHF.R.S64 R38, R38, 0x1, R37 ;  /* 0x0000000126267819 */ /* 0x000fc40000001025 */
[----:B------:R-:W-:Y:S01]  /*1af0*/  SHF.R.S32.HI R39, RZ, 0x1, R37 ;  /* 0x00000001ff277819 */ /* 0x000fe20000011425 */
[----:B------:R-:W-:Y:S01]  /*1b00*/  IMAD.X R36, RZ, RZ, R36, P3 ;  /* 0x000000ffff247224 */ /* 0x000fe200018e0624 */
[----:B------:R-:W-:Y:S01]  /*1b10*/  LEA.HI R3, P5, R2, R3, RZ, 0x1 ;  /* 0x0000000302037211 */ /* 0x000fe200078b08ff */
[----:B------:R-:W-:Y:S01]  /*1b20*/  IMAD.MOV.U32 R131, RZ, RZ, 0x1 ;  /* 0x00000001ff837424 */ /* 0x000fe200078e00ff */
[----:B------:R-:W-:Y:S01]  /*1b30*/  CS2R R8, SRZ ;  /* 0x0000000000087805 */ /* 0x000fe2000001ff00 */
[----:B------:R-:W-:Y:S01]  /*1b40*/  CS2R R10, SRZ ;  /* 0x00000000000a7805 */ /* 0x000fe2000001ff00 */
[----:B------:R-:W-:Y:S01]  /*1b50*/  SHF.R.S64 R40, R41, 0x1, R36 ;  /* 0x0000000129287819 */ /* 0x000fe20000001024 */
[----:B------:R-:W-:Y:S01]  /*1b60*/  IMAD.X R2, RZ, RZ, R2, P5 ;  /* 0x000000ffff027224 */ /* 0x000fe200028e0602 */
[----:B------:R0:W4:Y:S01]  /*1b70*/  @P1 LDG.E.LTC128B.128.SYS R4, [R38.64+UR4] ;  /* 0x0000000426041981 */ /* 0x000122000c1eed20 */
[----:B------:R-:W-:Y:S02]  /*1b80*/  SHF.R.S32.HI R41, RZ, 0x1, R36 ;  /* 0x00000001ff297819 */ /* 0x000fe40000011424 */
[----:B------:R-:W-:Y:S01]  /*1b90*/  ISETP.LT.AND P1, PT, R131, c[0x0][0x180], PT ;  /* 0x0000600083007a0c */ /* 0x000fe20003f21270 */
[----:B------:R-:W-:Y:S01]  /*1ba0*/  CS2R R24, SRZ ;  /* 0x0000000000187805 */ /* 0x000fe2000001ff00 */
[----:B------:R-:W-:Y:S01]  /*1bb0*/  CS2R R26, SRZ ;  /* 0x00000000001a7805 */ /* 0x000fe2000001ff00 */
[----:B------:R-:W-:-:S02]  /*1bc0*/  SHF.R.S64 R36, R3, 0x1, R2 ;  /* 0x0000000103247819 */ /* 0x000fc40000001002 */
[----:B------:R-:W-:Y:S01]  /*1bd0*/  SHF.R.S32.HI R37, RZ, 0x1, R2 ;  /* 0x00000001ff257819 */ /* 0x000fe20000011402 */
[----:B------:R0:W4:Y:S01]  /*1be0*/  @P6 LDG.E.LTC128B.128.SYS R8, [R40.64+UR4] ;  /* 0x0000000428086981 */ /* 0x000122000c1eed20 */
[----:B------:R-:W-:Y:S01]  /*1bf0*/  ULDC.64 UR4, c[0x0][0x1d8] ;  /* 0x0000760000047ab9 */ /* 0x000fe20000000a00 */
[----:B------:R-:W-:Y:S02]  /*1c00*/  IMAD.MOV.U32 R230, RZ, RZ, RZ ;  /* 0x000000ffffe67224 */ /* 0x000fe400078e00ff */
[----:B------:R-:W-:-:S03]  /*1c10*/  IMAD.MOV.U32 R225, RZ, RZ, 0x1 ;  /* 0x00000001ffe17424 */ /* 0x000fc600078e00ff */
[----:B------:R0:W4:Y:S01]  /*1c20*/  @P4 LDG.E.LTC128B.128.SYS R24, [R36.64+UR4] ;  /* 0x0000000424184981 */ /* 0x000122000c1eed20 */
[----:B------:R-:W-:Y:S02]  /*1c30*/  IMAD.MOV.U32 R224, RZ, RZ, R236 ;  /* 0x000000ffffe07224 */ /* 0x000fe400078e00ec */
[----:B------:R-:W-:Y:S02]  /*1c40*/  IMAD.MOV.U32 R223, RZ, RZ, 0x1 ;  /* 0x00000001ffdf7424 */ /* 0x000fe400078e00ff */
[----:B------:R-:W-:Y:S01]  /*1c50*/  IMAD.MOV.U32 R222, RZ, RZ, RZ ;  /* 0x000000ffffde7224 */ /* 0x000fe200078e00ff */
[----:B------:R-:W-:Y:S05]  /*1c60*/  @P1 BRA `(.L_x_8) ;  /* 0x000000d000001947 */ /* 0x000fea0003800000 */
[C---:B------:R-:W-:Y:S01]  /*1c70*/  ISETP.LT.AND P2, PT, R131.reuse, c[0x0][0x17c], PT ;  /* 0x00005f0083007a0c */ /* 0x040fe20003f41270 */
[----:B------:R-:W-:Y:S01]  /*1c80*/  IMAD.MOV.U32 R224, RZ, RZ, R236 ;  /* 0x000000ffffe07224 */ /* 0x000fe200078e00ec */
[----:B------:R-:W-:Y:S01]  /*1c90*/  ISETP.LT.AND P1, PT, R131, c[0x0][0x17c], PT ;  /* 0x00005f0083007a0c */ /* 0x000fe20003f21270 */
[----:B------:R-:W-:Y:S01]  /*1ca0*/  IMAD.MOV.U32 R225, RZ, RZ, RZ ;  /* 0x000000ffffe17224 */ /* 0x000fe200078e00ff */
[----:B------:R-:W-:-:S02]  /*1cb0*/  MOV R230, 0x1 ;  /* 0x0000000100e67802 */ /* 0x000fc40000000f00 */
[----:B------:R-:W-:Y:S02]  /*1cc0*/  MOV R222, 0x1 ;  /* 0x0000000100de7802 */ /* 0x000fe40000000f00 */
[----:B------:R-:W-:-:S04]  /*1cd0*/  MOV R223, RZ ;  /* 0x000000ff00df7202 */ /* 0x000fc80000000f00 */
[----:B0-----:R-:W-:Y:S02]  /*1ce0*/  @!P2 MOV R37, c[0x0][0x1a0] ;  /* 0x000068000025aa02 */ /* 0x001fe40000000f00 */
[----:B------:R-:W-:Y:S01]  /*1cf0*/  @!P1 IMAD.MOV.U32 R3, RZ, RZ, c[0x0][0x1a0] ;  /* 0x00006800ff039624 */ /* 0x000fe200078e00ff */
[----:B------:R-:W-:Y:S01]  /*1d00*/  @!P2 MOV R222, RZ ;  /* 0x000000ff00dea202 */ /* 0x000fe20000000f00 */
[----:B------:R-:W-:Y:S02]  /*1d10*/  @!P1 IMAD.MOV.U32 R230, RZ, RZ, RZ ;  /* 0x000000ffffe69224 */ /* 0x000fe400078e00ff */
[--C-:B------:R-:W-:Y:S02]  /*1d20*/  @!P2 IMAD R224, R37, 0x80, R236.reuse ;  /* 0x0000008025e0a824 */ /* 0x100fe400078e02ec */
[----:B------:R-:W-:Y:S02]  /*1d30*/  @!P1 IMAD R236, R3, 0x80, R236 ;  /* 0x0000008003ec9824 */ /* 0x000fe400078e02ec */
.L_x_8:
[----:B----4-:R-:W-:Y:S01]  /*1d40*/  STS.128 [R238.X16], R32 ;  /* 0x00000020ee007388 */ /* 0x010fe2000000cc00 */
[----:B0-----:R-:W-:Y:S01]  /*1d50*/  IMAD.U32 R37, RZ, RZ, UR14 ;  /* 0x0000000eff257e24 */ /* 0x001fe2000f8e00ff */
[----:B------:R-:W-:Y:S01]  /*1d60*/  USHF.L.U32 UR6, UR15, 0x3, URZ ;  /* 0x000000030f067899 */ /* 0x000fe2000800063f */
[----:B------:R-:W-:Y:S01]  /*1d70*/  IMAD.U32 R3, RZ, RZ, UR13 ;  /* 0x0000000dff037e24 */ /* 0x000fe2000f8e00ff */
[----:B------:R0:W-:Y:S01]  /*1d80*/  STS.128 [R237.X16], R28 ;  /* 0x0000001ced007388 */ /* 0x0001e2000000cc00 */
[----:B------:R-:W-:Y:S01]  /*1d90*/  ISETP.LE.AND P1, PT, R131, c[0x0][0x1c4], PT ;  /* 0x0000710083007a0c */ /* 0x000fe20003f23270 */
[----:B------:R-:W-:Y:S01]  /*1da0*/  ULEA UR5, UR14, UR6, 0x9 ;  /* 0x000000060e057291 */ /* 0x000fe2000f8e483f */
[----:B------:R-:W-:Y:S01]  /*1db0*/  LEA R140, R37, R0, 0x9 ;  /* 0x00000000258c7211 */ /* 0x000fe200078e48ff */
[----:B------:R1:W-:Y:S01]  /*1dc0*/  STS.128 [R238.X16+0x800], R16 ;  /* 0x00080010ee007388 */ /* 0x0003e2000000cc00 */
[----:B------:R-:W-:Y:S01]  /*1dd0*/  IMAD R144, R3, 0x200, R0 ;  /* 0x0000020003907824 */ /* 0x000fe200078e0200 */
[----:B------:R-:W-:Y:S01]  /*1de0*/  ULEA UR4, UR13, UR6, 0x9 ;  /* 0x000000060d047291 */ /* 0x000fe2000f8e483f */
[----:B------:R-:W-:Y:S01]  /*1df0*/  IADD3 R140, R140, UR6, RZ ;  /* 0x000000068c8c7c10 */ /* 0x000fe2000fffe0ff */
[----:B------:R2:W-:Y:S01]  /*1e00*/  STS.128 [R237.X16+0x800], R24 ;  /* 0x00080018ed007388 */ /* 0x0005e2000000cc00 */
[----:B------:R-:W-:Y:S01]  /*1e10*/  USHF.L.U32 UR5, UR5, 0x4, URZ ;  /* 0x0000000405057899 */ /* 0x000fe2000800063f */
[----:B------:R-:W-:Y:S01]  /*1e20*/  IADD3 R144, R144, UR6, RZ ;  /* 0x0000000690907c10 */ /* 0x000fe2000fffe0ff */
[----:B------:R-:W-:Y:S01]  /*1e30*/  ULEA UR4, UR4, 0x4000, 0x4 ;  /* 0x0000400004047891 */ /* 0x000fe2000f8e203f */
[----:B------:R3:W-:Y:S01]  /*1e40*/  STS.128 [R238.X16+0x4000], R12 ;  /* 0x0040000cee007388 */ /* 0x0007e2000000cc00 */
[----:B------:R-:W-:Y:S01]  /*1e50*/  SHF.L.U32 R130, R0, 0x4, RZ ;  /* 0x0000000400827819 */ /* 0x000fe200000006ff */
[----:B------:R-:W-:Y:S01]  /*1e60*/  IMAD.SHL.U32 R140, R140, 0x10, RZ ;  /* 0x000000108c8c7824 */ /* 0x000fe200078e00ff */
[----:B------:R-:W-:Y:S01]  /*1e70*/  SHF.L.U32 R144, R144, 0x4, RZ ;  /* 0x0000000490907819 */ /* 0x000fe200000006ff */
[----:B------:R3:W-:Y:S01]  /*1e80*/  STS.128 [R237.X16+0x4000], R20 ;  /* 0x00400014ed007388 */ /* 0x0007e2000000cc00 */
[----:B------:R-:W-:Y:S01]  /*1e90*/  CS2R R2, SRZ ;  /* 0x0000000000027805 */ /* 0x000fe2000001ff00 */
[----:B0-----:R-:W-:Y:S01]  /*1ea0*/  CS2R R28, SRZ ;  /* 0x00000000001c7805 */ /* 0x001fe2000001ff00 */
[----:B-1----:R-:W-:Y:S01]  /*1eb0*/  CS2R R16, SRZ ;  /* 0x0000000000107805 */ /* 0x002fe2000001ff00 */
[----:B------:R0:W-:Y:S01]  /*1ec0*/  STS.128 [R238.X16+0x4800], R8 ;  /* 0x00480008ee007388 */ /* 0x0001e2000000cc00 */
[----:B------:R-:W-:Y:S01]  /*1ed0*/  CS2R R18, SRZ ;  /* 0x0000000000127805 */ /* 0x000fe2000001ff00 */
[----:B------:R-:W-:Y:S01]  /*1ee0*/  CS2R R30, SRZ ;  /* 0x00000000001e7805 */ /* 0x000fe2000001ff00 */
[----:B--2---:R-:W-:Y:S01]  /*1ef0*/  CS2R R24, SRZ ;  /* 0x0000000000187805 */ /* 0x004fe2000001ff00 */
[----:B------:R1:W-:Y:S01]  /*1f00*/  STS.128 [R237.X16+0x4800], R4 ;  /* 0x00480004ed007388 */ /* 0x0003e2000000cc00 */
[----:B------:R-:W-:Y:S01]  /*1f10*/  CS2R R26, SRZ ;  /* 0x00000000001a7805 */ /* 0x000fe2000001ff00 */
[----:B------:R-:W-:Y:S01]  /*1f20*/  CS2R R32, SRZ ;  /* 0x0000000000207805 */ /* 0x000fe2000001ff00 */
[----:B---3--:R-:W-:Y:S01]  /*1f30*/  CS2R R14, SRZ ;  /* 0x00000000000e7805 */ /* 0x008fe2000001ff00 */
[----:B------:R-:W-:Y:S01]  /*1f40*/  BAR.SYNC.DEFER_BLOCKING 0x0 ;  /* 0x0000000000007b1d */ /* 0x000fe20000010000 */
[----:B------:R-:W-:Y:S01]  /*1f50*/  CS2R R12, SRZ ;  /* 0x00000000000c7805 */ /* 0x000fe2000001ff00 */
[----:B------:R-:W-:Y:S01]  /*1f60*/  CS2R R48, SRZ ;  /* 0x0000000000307805 */ /* 0x000fe2000001ff00 */
[----:B------:R-:W-:Y:S01]  /*1f70*/  CS2R R20, SRZ ;  /* 0x0000000000147805 */ /* 0x000fe2000001ff00 */
[----:B------:R-:W-:Y:S01]  /*1f80*/  CS2R R22, SRZ ;  /* 0x0000000000167805 */ /* 0x000fe2000001ff00 */
[----:B------:R-:W-:Y:S01]  /*1f90*/  CS2R R46, SRZ ;  /* 0x00000000002e7805 */ /* 0x000fe2000001ff00 */
[----:B------:R-:W-:Y:S01]  /*1fa0*/  CS2R R44, SRZ ;  /* 0x00000000002c7805 */ /* 0x000fe2000001ff00 */
[----:B0-----:R-:W-:Y:S01]  /*1fb0*/  CS2R R10, SRZ ;  /* 0x00000000000a7805 */ /* 0x001fe2000001ff00 */
[----:B------:R-:W-:Y:S01]  /*1fc0*/  CS2R R8, SRZ ;  /* 0x0000000000087805 */ /* 0x000fe2000001ff00 */
[----:B------:R-:W-:Y:S01]  /*1fd0*/  CS2R R42, SRZ ;  /* 0x00000000002a7805 */ /* 0x000fe2000001ff00 */
[----:B------:R-:W-:Y:S01]  /*1fe0*/  CS2R R40, SRZ ;  /* 0x0000000000287805 */ /* 0x000fe2000001ff00 */
[----:B-1----:R-:W-:Y:S01]  /*1ff0*/  CS2R R6, SRZ ;  /* 0x0000000000067805 */ /* 0x002fe2000001ff00 */
[----:B------:R-:W-:Y:S01]  /*2000*/  CS2R R4, SRZ ;  /* 0x0000000000047805 */ /* 0x000fe2000001ff00 */
        /* <DEDUP_REMOVED lines=11> */
[----:B------:R-:W0:Y:S01]  /*20c0*/  LDSM.16.M88.4 R140, [R140+0x1000] ;  /* 0x001000008c8c783b */ /* 0x000e220000000200 */
[----:B------:R-:W-:Y:S01]  /*20d0*/  CS2R R80, SRZ ;  /* 0x0000000000507805 */ /* 0x000fe2000001ff00 */
[----:B------:R-:W-:Y:S01]  /*20e0*/  CS2R R78, SRZ ;  /* 0x00000000004e7805 */ /* 0x000fe2000001ff00 */
[----:B------:R-:W-:Y:S01]  /*20f0*/  CS2R R76, SRZ ;  /* 0x00000000004c7805 */ /* 0x000fe2000001ff00 */
[----:B------:R-:W-:Y:S01]  /*2100*/  CS2R R74, SRZ ;  /* 0x00000000004a7805 */ /* 0x000fe2000001ff00 */
[----:B------:R-:W-:Y:S01]  /*2110*/  CS2R R72, SRZ ;  /* 0x0000000000487805 */ /* 0x000fe2000001ff00 */
[----:B------:R-:W-:Y:S01]  /*2120*/  CS2R R70, SRZ ;  /* 0x0000000000467805 */ /* 0x000fe2000001ff00 */
[----:B------:R-:W-:Y:S01]  /*2130*/  CS2R R68, SRZ ;  /* 0x0000000000447805 */ /* 0x000fe2000001ff00 */
[----:B------:R-:W1:Y:S01]  /*2140*/  LDSM.16.M88.4 R144, [R144+0x5000] ;  /* 0x005000009090783b */ /* 0x000e620000000200 */
[----:B------:R-:W-:Y:S01]  /*2150*/  CS2R R66, SRZ ;  /* 0x0000000000427805 */ /* 0x000fe2000001ff00 */
[----:B------:R-:W-:Y:S01]  /*2160*/  CS2R R82, SRZ ;  /* 0x0000000000527805 */ /* 0x000fe2000001ff00 */
[----:B------:R-:W-:Y:S01]  /*2170*/  CS2R R84, SRZ ;  /* 0x0000000000547805 */ /* 0x000fe2000001ff00 */
[----:B------:R-:W-:Y:S01]  /*2180*/  CS2R R86, SRZ ;  /* 0x0000000000567805 */ /* 0x000fe2000001ff00 */
[----:B------:R-:W-:Y:S01]  /*2190*/  CS2R R88, SRZ ;  /* 0x0000000000587805 */ /* 0x000fe2000001ff00 */
[----:B------:R-:W-:Y:S01]  /*21a0*/  CS2R R90, SRZ ;  /* 0x00000000005a7805 */ /* 0x000fe2000001ff00 */
[----:B------:R-:W-:Y:S01]  /*21b0*/  CS2R R92, SRZ ;  /* 0x00000000005c7805 */ /* 0x000fe2000001ff00 */
[----:B------:R2:W3:Y:S01]  /*21c0*/  LDSM.16.M88.4 R132, [R130+UR5] ;  /* 0x000000058284783b */ /* 0x0004e20008000200 */
[----:B------:R-:W-:Y:S01]  /*21d0*/  CS2R R94, SRZ ;  /* 0x00000000005e7805 */ /* 0x000fe2000001ff00 */
[----:B------:R-:W-:Y:S01]  /*21e0*/  CS2R R96, SRZ ;  /* 0x0000000000607805 */ /* 0x000fe2000001ff00 */
[----:B------:R-:W-:Y:S01]  /*21f0*/  CS2R R112, SRZ ;  /* 0x0000000000707805 */ /* 0x000fe2000001ff00 */
[----:B------:R-:W-:Y:S01]  /*2200*/  CS2R R110, SRZ ;  /* 0x00000000006e7805 */ /* 0x000fe2000001ff00 */
[----:B------:R-:W-:Y:S01]  /*2210*/  CS2R R108, SRZ ;  /* 0x00000000006c7805 */ /* 0x000fe2000001ff00 */
[----:B------:R-:W-:Y:S01]  /*2220*/  CS2R R106, SRZ ;  /* 0x00000000006a7805 */ /* 0x000fe2000001ff00 */
[----:B------:R-:W-:Y:S01]  /*2230*/  CS2R R104, SRZ ;  /* 0x0000000000687805 */ /* 0x000fe2000001ff00 */
[----:B------:R2:W0:Y:S01]  /*2240*/  LDSM.16.M88.4 R136, [R130+UR4] ;  /* 0x000000048288783b */ /* 0x0004220008000200 */
        /* <DEDUP_REMOVED lines=11> */
[----:B------:R-:W-:Y:S05]  /*2300*/  @!P1 BRA `(.L_x_9) ;  /* 0x000022a000009947 */ /* 0x000fea0003800000 */
[----:B--2---:R-:W-:Y:S01]  /*2310*/  ISETP.NE.AND P5, PT, R131, c[0x0][0x19c], PT ;  /* 0x0000670083007a0c */ /* 0x004fe20003fa5270 */
[----:B------:R-:W-:Y:S01]  /*2320*/  IMAD.SHL.U32 R238, R238, 0x10, RZ ;  /* 0x00000010eeee7824 */ /* 0x000fe200078e00ff */
[----:B------:R-:W-:Y:S01]  /*2330*/  SHF.L.U32 R237, R237, 0x4, RZ ;  /* 0x00000004eded7819 */ /* 0x000fe200000006ff */
[----:B------:R-:W-:Y:S01]  /*2340*/  IMAD.MOV.U32 R17, RZ, RZ, RZ ;  /* 0x000000ffff117224 */ /* 0x000fe200078e00ff */
[----:B------:R-:W-:Y:S01]  /*2350*/  LOP3.LUT R0, R130, 0x10, RZ, 0x3c, !PT ;  /* 0x0000001082007812 */ /* 0x000fe200078e3cff */
[----:B------:R-:W-:-:S02]  /*2360*/  UMOV UR12, 0x1 ;  /* 0x00000001000c7882 */ /* 0x000fc40000000000 */
[----:B------:R-:W-:Y:S02]  /*2370*/  UMOV UR11, 0x80 ;  /* 0x00000080000b7882 */ /* 0x000fe40000000000 */
[----:B------:R-:W-:-:S03]  /*2380*/  UMOV UR10, 0x80 ;  /* 0x00000080000a7882 */ /* 0x000fc60000000000 */
.L_x_20:
[----:B------:R-:W-:Y:S01]  /*2390*/  @!P5 LOP3.LUT R131, RZ, R223, RZ, 0x33, !PT ;  /* 0x000000dfff83d212 */ /* 0x000fe200078e33ff */
[----:B--2---:R-:W-:Y:S01]  /*23a0*/  IMAD.MOV.U32 R168, RZ, RZ, R223 ;  /* 0x000000ffffa87224 */ /* 0x004fe200078e00df */
[-C--:B------:R-:W-:Y:S01]  /*23b0*/  @!P5 LOP3.LUT R169, RZ, R222.reuse, RZ, 0x33, !PT ;  /* 0x000000deffa9d212 */ /* 0x080fe200078e33ff */
[----:B------:R-:W-:Y:S01]  /*23c0*/  IMAD.MOV.U32 R164, RZ, RZ, R222 ;  /* 0x000000ffffa47224 */ /* 0x000fe200078e00de */
[----:B------:R-:W-:Y:S01]  /*23d0*/  SHF.R.S32.HI R244, RZ, 0x1f, R224 ;  /* 0x0000001ffff47819 */ /* 0x000fe200000114e0 */
[----:B0----5:R2:W0:Y:S01]  /*23e0*/  LDSM.16.M88.4 R148, [R0+UR5] ;  /* 0x000000050094783b */ /* 0x0214220008000200 */
[----:B------:R-:W-:Y:S01]  /*23f0*/  @!P5 IADD3 R168, R131, c[0x0][0x180], RZ ;  /* 0x0000600083a8da10 */ /* 0x000fe20007ffe0ff */
[----:B------:R-:W-:Y:S01]  /*2400*/  UMOV UR9, UR5 ;  /* 0x0000000500097c82 */ /* 0x000fe20008000000 */
[----:B------:R-:W-:Y:S01]  /*2410*/  IADD3 R131, R212, -c[0x0][0x184], RZ ;  /* 0x80006100d4837a10 */ /* 0x000fe20007ffe0ff */
[----:B------:R-:W-:Y:S01]  /*2420*/  UMOV UR8, UR4 ;  /* 0x0000000400087c82 */ /* 0x000fe20008000000 */
[----:B------:R-:W-:Y:S01]  /*2430*/  @!P5 IADD3 R164, R169, c[0x0][0x17c], RZ ;  /* 0x00005f00a9a4da10 */ /* 0x000fe20007ffe0ff */
[----:B------:R-:W-:Y:S01]  /*2440*/  IMAD R173, R168, c[0x0][0x198], R211 ;  /* 0x00006600a8ad7a24 */ /* 0x000fe200078e02d3 */
[----:B------:R-:W-:Y:S01]  /*2450*/  UMOV UR7, UR11 ;  /* 0x0000000b00077c82 */ /* 0x000fe20008000000 */
[----:B------:R2:W0:Y:S01]  /*2460*/  LDSM.16.M88.4 R156, [R0+UR5+0x1000] ;  /* 0x00100005009c783b */ /* 0x0004220008000200 */
[----:B------:R-:W-:Y:S01]  /*2470*/  IMAD.MOV.U32 R168, RZ, RZ, R222 ;  /* 0x000000ffffa87224 */ /* 0x000fe200078e00de */
[----:B------:R-:W-:Y:S01]  /*2480*/  UMOV UR6, UR10 ;  /* 0x0000000a00067c82 */ /* 0x000fe20008000000 */
[----:B------:R-:W-:Y:S01]  /*2490*/  IMAD R169, R164, c[0x0][0x194], R131 ;  /* 0x00006500a4a97a24 */ /* 0x000fe200078e0283 */
[----:B------:R-:W-:Y:S01]  /*24a0*/  @!P5 LOP3.LUT R164, RZ, R222, RZ, 0x33, !PT ;  /* 0x000000deffa4d212 */ /* 0x000fe200078e33ff */
[----:B------:R-:W-:Y:S01]  /*24b0*/  IMAD R173, R173, c[0x0][0x1cc], RZ ;  /* 0x00007300adad7a24 */ /* 0x000fe200078e02ff */
[----:B------:R-:W-:Y:S01]  /*24c0*/  BMOV.32.CLEAR RZ, B0 ;  /* 0x0000000000ff7355 */ /* 0x000fe20000100000 */
[----:B------:R-:W-:Y:S01]  /*24d0*/  IMAD R169, R169, c[0x0][0x1d0], RZ ;  /* 0x00007400a9a97a24 */ /* 0x000fe200078e02ff */
[----:B------:R-:W-:Y:S01]  /*24e0*/  @!P5 IADD3 R168, R164, c[0x0][0x17c], RZ ;  /* 0x00005f00a4a8da10 */ /* 0x000fe20007ffe0ff */
[----:B------:R2:W0:Y:S01]  /*24f0*/  LDSM.16.M88.4 R152, [R0+UR4] ;  /* 0x000000040098783b */ /* 0x0004220008000200 */
[----:B------:R-:W-:Y:S01]  /*2500*/  SHF.R.S32.HI R170, RZ, 0x1f, R173 ;  /* 0x0000001fffaa7819 */ /* 0x000fe200000114ad */
[----:B------:R-:W-:Y:S01]  /*2510*/  BSSY B0, `(.L_x_10) ;  /* 0x0000017000007945 */ /* 0x000fe20003800000 */
[----:B------:R-:W-:Y:S01]  /*2520*/  IADD3 R173, P2, P1, R169, R173, R224 ;  /* 0x000000ada9ad7210 */ /* 0x000fe2000795e0e0 */
[----:B------:R-:W-:Y:S01]  /*2530*/  IMAD R131, R168, c[0x0][0x194], R131 ;  /* 0x00006500a8837a24 */ /* 0x000fe200078e0283 */
[----:B------:R-:W-:Y:S01]  /*2540*/  SHF.R.S32.HI R169, RZ, 0x1f, R169 ;  /* 0x0000001fffa97819 */ /* 0x000fe200000114a9 */
[----:B------:R-:W-:Y:S02]  /*2550*/  IMAD.MOV.U32 R168, RZ, RZ, R223 ;  /* 0x000000ffffa87224 */ /* 0x000fe400078e00df */
[----:B------:R2:W0:Y:S01]  /*2560*/  LDSM.16.M88.4 R160, [R0+UR4+0x1000] ;  /* 0x0010000400a0783b */ /* 0x0004220008000200 */
[----:B------:R-:W-:Y:S02]  /*2570*/  IADD3.X R170, R169, R170, R244, P2, P1 ;  /* 0x000000aaa9aa7210 */ /* 0x000fe400017e24f4 */
[----:B------:R-:W-:Y:S02]  /*2580*/  IADD3 R173, P1, R210, R173, RZ ;  /* 0x000000add2ad7210 */ /* 0x000fe40007f3e0ff */
[----:B------:R-:W-:Y:S02]  /*2590*/  @!P5 LOP3.LUT R169, RZ, R223, RZ, 0x33, !PT ;  /* 0x000000dfffa9d212 */ /* 0x000fe400078e33ff */
[----:B------:R-:W-:Y:S01]  /*25a0*/  PLOP3.LUT P2, PT, PT, PT, PT, 0x8, 0x0 ;  /* 0x000000000000781c */ /* 0x000fe20003f4e170 */
[----:B------:R-:W-:Y:S01]  /*25b0*/  IMAD.X R164, R209, 0x1, R170, P1 ;  /* 0x00000001d1a47824 */ /* 0x000fe200008e06aa */
[----:B------:R-:W-:Y:S04]  /*25c0*/  @!P5 IADD3 R168, R169, c[0x0][0x180], RZ ;  /* 0x00006000a9a8da10 */ /* 0x000fe80007ffe0ff */
[----:B------:R-:W-:Y:S05]  /*25d0*/  LEA.HI R173, P1, R164, R173, RZ, 0x1 ;  /* 0x000000ada4ad7211 */ /* 0x000fea00078308ff */
[----:B------:R-:W-:Y:S01]  /*25e0*/  IMAD.X R164, RZ, RZ, R164, P1 ;  /* 0x000000ffffa47224 */ /* 0x000fe200008e06a4 */
[----:B------:R-:W-:Y:S04]  /*25f0*/  ISETP.LT.OR P1, PT, R131, RZ, P0 ;  /* 0x000000ff8300720c */ /* 0x000fe80000721670 */
[--C-:B------:R-:W-:Y:S02]  /*2600*/  SHF.R.S64 R172, R173, 0x1, R164.reuse ;  /* 0x00000001adac7819 */ /* 0x100fe400000010a4 */
[----:B------:R-:W-:Y:S06]  /*2610*/  SHF.R.S32.HI R173, RZ, 0x1, R164 ;  /* 0x00000001ffad7819 */ /* 0x000fec00000114a4 */
[----:B------:R-:W-:-:S05]  /*2620*/  @P1 BRA `(.L_x_11) ;  /* 0x0000005000001947 */ /* 0x000fca0003800000 */
[----:B------:R-:W-:Y:S01]  /*2630*/  ISETP.GE.AND P1, PT, R131, c[0x0][0x164], PT ;  /* 0x0000590083007a0c */ /* 0x000fe20003f26270 */
[----:B------:R-:W-:Y:S05]  /*2640*/  IMAD R164, R168, c[0x0][0x198], R211 ;  /* 0x00006600a8a47a24 */ /* 0x000fea00078e02d3 */
[C---:B------:R-:W-:Y:S04]  /*2650*/  ISETP.LT.OR P1, PT, R164.reuse, RZ, P1 ;  /* 0x000000ffa400720c */ /* 0x040fe80000f21670 */
[----:B------:R-:W-:-:S12]  /*2660*/  ISETP.GE.OR P1, PT, R164, c[0x0][0x168], P1 ;  /* 0x00005a00a4007a0c */ /* 0x000fd80000f26670 */
[----:B------:R-:W-:Y:S07]  /*2670*/  @!P1 ISETP.LT.AND P2, PT, R224, c[0x0][0x16c], PT ;  /* 0x00005b00e0009a0c */ /* 0x000fee0003f41270 */
.L_x_11:
[----:B------:R-:W-:Y:S05]  /*2680*/  BSYNC B0 ;  /* 0x0000000000007941 */ /* 0x000fea0003800000 */
.L_x_10:
[----:B------:R-:W-:Y:S01]  /*2690*/  @!P5 LOP3.LUT R131, RZ, R223, RZ, 0x33, !PT ;  /* 0x000000dfff83d212 */ /* 0x000fe200078e33ff */
[----:B------:R-:W-:Y:S01]  /*26a0*/  CS2R R196, SRZ ;  /* 0x0000000000c47805 */ /* 0x000fe2000001ff00 */
[-C--:B------:R-:W-:Y:S01]  /*26b0*/  @!P5 LOP3.LUT R169, RZ, R222.reuse, RZ, 0x33, !PT ;  /* 0x000000deffa9d212 */ /* 0x080fe200078e33ff */
[----:B------:R-:W-:Y:S01]  /*26c0*/  CS2R R198, SRZ ;  /* 0x0000000000c67805 */ /* 0x000fe2000001ff00 */
[----:B------:R-:W-:Y:S01]  /*26d0*/  PLOP3.LUT P3, PT, PT, PT, PT, 0x8, 0x0 ;  /* 0x000000000000781c */ /* 0x000fe20003f6e170 */
[----:B------:R-:W-:Y:S01]  /*26e0*/  ULDC.64 UR16, c[0x0][0x1d8] ;  /* 0x0000760000107ab9 */ /* 0x000fe20000000a00 */
[----:B------:R-:W-:Y:S01]  /*26f0*/  IMAD.MOV.U32 R164, RZ, RZ, R223 ;  /* 0x000000ffffa47224 */ /* 0x000fe200078e00df */
[----:B------:R-:W-:Y:S01]  /*2700*/  BMOV.32.CLEAR RZ, B0 ;  /* 0x0000000000ff7355 */ /* 0x000fe20000100000 */
[--C-:B------:R-:W-:Y:S01]  /*2710*/  IMAD.MOV.U32 R168, RZ, RZ, R222.reuse ;  /* 0x000000ffffa87224 */ /* 0x100fe200078e00de */
[----:B------:R-:W-:Y:S02]  /*2720*/  BSSY B0, `(.L_x_12) ;  /* 0x0000022000007945 */ /* 0x000fe40003800000 */
[----:B------:R-:W-:Y:S01]  /*2730*/  @!P5 IADD3 R164, R131, c[0x0][0x180], RZ ;  /* 0x0000600083a4da10 */ /* 0x000fe20007ffe0ff */
[----:B------:R2:W4:Y:S01]  /*2740*/  @P2 LDG.E.LTC128B.128.SYS R196, [R172.64+UR16] ;  /* 0x00000010acc42981 */ /* 0x000522000c1eed20 */
[----:B------:R-:W-:Y:S02]  /*2750*/  @!P5 IADD3 R168, R169, c[0x0][0x17c], RZ ;  /* 0x00005f00a9a8da10 */ /* 0x000fe40007ffe0ff */
[----:B------:R-:W-:Y:S01]  /*2760*/  IADD3 R131, R208, -c[0x0][0x184], RZ ;  /* 0x80006100d0837a10 */ /* 0x000fe20007ffe0ff */
[----:B------:R-:W-:Y:S01]  /*2770*/  IMAD R171, R164, c[0x0][0x198], R207 ;  /* 0x00006600a4ab7a24 */ /* 0x000fe200078e02cf */
[----:B------:R-:W-:Y:S03]  /*2780*/  @!P5 LOP3.LUT R164, RZ, R222, RZ, 0x33, !PT ;  /* 0x000000deffa4d212 */ /* 0x000fe600078e33ff */
[----:B------:R-:W-:Y:S02]  /*2790*/  IMAD R169, R168, c[0x0][0x194], R131 ;  /* 0x00006500a8a97a24 */ /* 0x000fe400078e0283 */
[----:B------:R-:W-:Y:S02]  /*27a0*/  IMAD R171, R171, c[0x0][0x1cc], RZ ;  /* 0x00007300abab7a24 */ /* 0x000fe400078e02ff */
[----:B------:R-:W-:Y:S02]  /*27b0*/  IMAD R169, R169, c[0x0][0x1d0], RZ ;  /* 0x00007400a9a97a24 */ /* 0x000fe400078e02ff */
[----:B------:R-:W-:Y:S01]  /*27c0*/  IMAD.MOV.U32 R168, RZ, RZ, R222 ;  /* 0x000000ffffa87224 */ /* 0x000fe200078e00de */
[----:B------:R-:W-:Y:S02]  /*27d0*/  SHF.R.S32.HI R170, RZ, 0x1f, R171 ;  /* 0x0000001fffaa7819 */ /* 0x000fe400000114ab */
[----:B------:R-:W-:Y:S02]  /*27e0*/  IADD3 R171, P2, P1, R169, R171, R224 ;  /* 0x000000aba9ab7210 */ /* 0x000fe4000795e0e0 */
[----:B------:R-:W-:Y:S02]  /*27f0*/  SHF.R.S32.HI R169, RZ, 0x1f, R169 ;  /* 0x0000001fffa97819 */ /* 0x000fe400000114a9 */
[----:B------:R-:W-:Y:S02]  /*2800*/  @!P5 IADD3 R168, R164, c[0x0][0x17c], RZ ;  /* 0x00005f00a4a8da10 */ /* 0x000fe40007ffe0ff */
[----:B------:R-:W-:Y:S02]  /*2810*/  IADD3.X R170, R169, R170, R244, P2, P1 ;  /* 0x000000aaa9aa7210 */ /* 0x000fe400017e24f4 */
[----:B------:R-:W-:Y:S01]  /*2820*/  IADD3 R171, P1, R206, R171, RZ ;  /* 0x000000abceab7210 */ /* 0x000fe20007f3e0ff */
[----:B------:R-:W-:Y:S01]  /*2830*/  IMAD R131, R168, c[0x0][0x194], R131 ;  /* 0x00006500a8837a24 */ /* 0x000fe200078e0283 */
[----:B------:R-:W-:Y:S01]  /*2840*/  @!P5 LOP3.LUT R169, RZ, R223, RZ, 0x33, !PT ;  /* 0x000000dfffa9d212 */ /* 0x000fe200078e33ff */
[----:B------:R-:W-:Y:S02]  /*2850*/  IMAD.MOV.U32 R168, RZ, RZ, R223 ;  /* 0x000000ffffa87224 */ /* 0x000fe400078e00df */
[----:B------:R-:W-:Y:S01]  /*2860*/  IMAD.X R164, R205, 0x1, R170, P1 ;  /* 0x00000001cda47824 */ /* 0x000fe200008e06aa */
[----:B------:R-:W-:Y:S02]  /*2870*/  ISETP.GE.AND P1, PT, R215, c[0x0][0x160], PT ;  /* 0x00005800d7007a0c */ /* 0x000fe40003f26270 */
[----:B------:R-:W-:Y:S02]  /*2880*/  @!P5 IADD3 R168, R169, c[0x0][0x180], RZ ;  /* 0x00006000a9a8da10 */ /* 0x000fe40007ffe0ff */
[----:B------:R-:W-:Y:S02]  /*2890*/  ISETP.LT.OR P1, PT, R131, RZ, P1 ;  /* 0x000000ff8300720c */ /* 0x000fe40000f21670 */
[----:B------:R-:W-:Y:S05]  /*28a0*/  LEA.HI R171, P2, R164, R171, RZ, 0x1 ;  /* 0x000000aba4ab7211 */ /* 0x000fea00078508ff */
[----:B------:R-:W-:Y:S05]  /*28b0*/  IMAD.X R164, RZ, RZ, R164, P2 ;  /* 0x000000ffffa47224 */ /* 0x000fea00010e06a4 */
[--C-:B------:R-:W-:Y:S02]  /*28c0*/  SHF.R.S64 R170, R171, 0x1, R164.reuse ;  /* 0x00000001abaa7819 */ /* 0x100fe400000010a4 */
[----:B------:R-:W-:Y:S01]  /*28d0*/  SHF.R.S32.HI R171, RZ, 0x1, R164 ;  /* 0x00000001ffab7819 */ /* 0x000fe200000114a4 */
[----:B------:R-:W-:-:S05]  /*28e0*/  @P1 BRA `(.L_x_13) ;  /* 0x0000005000001947 */ /* 0x000fca0003800000 */
[----:B--2---:R-:W-:Y:S01]  /*28f0*/  ISETP.GE.AND P1, PT, R131, c[0x0][0x164], PT ;  /* 0x0000590083007a0c */ /* 0x004fe20003f26270 */
[----:B------:R-:W-:Y:S05]  /*2900*/  IMAD R164, R168, c[0x0][0x198], R207 ;  /* 0x00006600a8a47a24 */ /* 0x000fea00078e02cf */
[C---:B------:R-:W-:Y:S04]  /*2910*/  ISETP.LT.OR P1, PT, R164.reuse, RZ, P1 ;  /* 0x000000ffa400720c */ /* 0x040fe80000f21670 */
[----:B------:R-:W-:-:S12]  /*2920*/  ISETP.GE.OR P1, PT, R164, c[0x0][0x168], P1 ;  /* 0x00005a00a4007a0c */ /* 0x000fd80000f26670 */
[----:B------:R-:W-:Y:S07]  /*2930*/  @!P1 ISETP.LT.AND P3, PT, R224, c[0x0][0x16c], PT ;  /* 0x00005b00e0009a0c */ /* 0x000fee0003f61270 */
.L_x_13:
[----:B--2---:R-:W-:Y:S05]  /*2940*/  BSYNC B0 ;  /* 0x0000000000007941 */ /* 0x004fea0003800000 */
.L_x_12:
[----:B------:R-:W-:Y:S01]  /*2950*/  @!P5 LOP3.LUT R131, RZ, R223, RZ, 0x33, !PT ;  /* 0x000000dfff83d212 */ /* 0x000fe200078e33ff */
[----:B------:R-:W-:Y:S01]  /*2960*/  CS2R R192, SRZ ;  /* 0x0000000000c07805 */ /* 0x000fe2000001ff00 */
[-C--:B------:R-:W-:Y:S01]  /*2970*/  @!P5 LOP3.LUT R169, RZ, R222.reuse, RZ, 0x33, !PT ;  /* 0x000000deffa9d212 */ /* 0x080fe200078e33ff */
[----:B------:R-:W-:Y:S01]  /*2980*/  CS2R R194, SRZ ;  /* 0x0000000000c27805 */ /* 0x000fe2000001ff00 */
        /* <DEDUP_REMOVED lines=10> */
[----:B------:R-:W-:Y:S02]  /*2a30*/  @!P5 LOP3.LUT R164, RZ, R222, RZ, 0x33, !PT ;  /* 0x000000deffa4d212 */ /* 0x000fe400078e33ff */
[----:B------:R-:W-:Y:S01]  /*2a40*/  PLOP3.LUT P3, PT, PT, PT, PT, 0x8, 0x0 ;  /* 0x000000000000781c */ /* 0x000fe20003f6e170 */
[----:B------:R-:W-:Y:S02]  /*2a50*/  IMAD R169, R168, c[0x0][0x194], R131 ;  /* 0x00006500a8a97a24 */ /* 0x000fe400078e0283 */
[----:B------:R-:W-:Y:S02]  /*2a60*/  IMAD R173, R173, c[0x0][0x1cc], RZ ;  /* 0x00007300adad7a24 */ /* 0x000fe400078e02ff */
[----:B------:R-:W-:Y:S02]  /*2a70*/  IMAD R169, R169, c[0x0][0x1d0], RZ ;  /* 0x00007400a9a97a24 */ /* 0x000fe400078e02ff */
[----:B------:R-:W-:Y:S01]  /*2a80*/  IMAD.MOV.U32 R168, RZ, RZ, R222 ;  /* 0x000000ffffa87224 */ /* 0x000fe200078e00de */
[----:B--2---:R-:W-:Y:S02]  /*2a90*/  SHF.R.S32.HI R170, RZ, 0x1f, R173 ;  /* 0x0000001fffaa7819 */ /* 0x004fe400000114ad */
        /* <DEDUP_REMOVED lines=17> */
[----:B------:R-:W-:Y:S01]  /*2bb0*/  ISETP.GE.AND P1, PT, R131, c[0x0][0x164], PT ;  /* 0x0000590083007a0c */ /* 0x000fe20003f26270 */
[----:B------:R-:W-:Y:S05]  /*2bc0*/  IMAD R164, R168, c[0x0][0x198], R203 ;  /* 0x00006600a8a47a24 */ /* 0x000fea00078e02cb */
[C---:B------:R-:W-:Y:S04]  /*2bd0*/  ISETP.LT.OR P1, PT, R164.reuse, RZ, P1 ;  /* 0x000000ffa400720c */ /* 0x040fe80000f21670 */
[----:B------:R-:W-:-:S12]  /*2be0*/  ISETP.GE.OR P1, PT, R164, c[0x0][0x168], P1 ;  /* 0x00005a00a4007a0c */ /* 0x000fd80000f26670 */
[----:B------:R-:W-:Y:S07]  /*2bf0*/  @!P1 ISETP.LT.AND P3, PT, R224, c[0x0][0x16c], PT ;  /* 0x00005b00e0009a0c */ /* 0x000fee0003f61270 */
.L_x_15:
[----:B------:R-:W-:Y:S05]  /*2c00*/  BSYNC B0 ;  /* 0x0000000000007941 */ /* 0x000fea0003800000 */
.L_x_14:
[-C--:B------:R-:W-:Y:S01]  /*2c10*/  @!P5 LOP3.LUT R168, RZ, R222.reuse, RZ, 0x33, !PT ;  /* 0x000000deffa8d212 */ /* 0x080fe200078e33ff */
[----:B------:R-:W-:Y:S01]  /*2c20*/  CS2R R188, SRZ ;  /* 0x0000000000bc7805 */ /* 0x000fe2000001ff00 */
[----:B------:R-:W-:Y:S01]  /*2c30*/  IADD3 R131, R200, -c[0x0][0x184], RZ ;  /* 0x80006100c8837a10 */ /* 0x000fe20007ffe0ff */
[----:B------:R-:W-:Y:S01]  /*2c40*/  CS2R R190, SRZ ;  /* 0x0000000000be7805 */ /* 0x000fe2000001ff00 */
[----:B------:R-:W-:Y:S01]  /*2c50*/  ISETP.GE.AND P1, PT, R213, c[0x0][0x160], PT ;  /* 0x00005800d5007a0c */ /* 0x000fe20003f26270 */
[----:B------:R-:W-:Y:S01]  /*2c60*/  ULDC.64 UR16, c[0x0][0x1d8] ;  /* 0x0000760000107ab9 */ /* 0x000fe20000000a00 */
[----:B------:R-:W-:Y:S01]  /*2c70*/  @!P5 LOP3.LUT R169, RZ, R222, RZ, 0x33, !PT ;  /* 0x000000deffa9d212 */ /* 0x000fe200078e33ff */
[--C-:B------:R-:W-:Y:S01]  /*2c80*/  IMAD.MOV.U32 R164, RZ, RZ, R222.reuse ;  /* 0x000000ffffa47224 */ /* 0x100fe200078e00de */
[----:B------:R-:W-:Y:S01]  /*2c90*/  PLOP3.LUT P6, PT, PT, PT, PT, 0x8, 0x0 ;  /* 0x000000000000781c */ /* 0x000fe20003fce170 */
[----:B------:R-:W-:Y:S01]  /*2ca0*/  IMAD.MOV.U32 R176, RZ, RZ, R222 ;  /* 0x000000ffffb07224 */ /* 0x000fe200078e00de */
[----:B------:R-:W-:Y:S01]  /*2cb0*/  BMOV.32.CLEAR RZ, B0 ;  /* 0x0000000000ff7355 */ /* 0x000fe20000100000 */
[----:B------:R2:W4:Y:S01]  /*2cc0*/  @P3 LDG.E.LTC128B.128.SYS R188, [R172.64+UR16] ;  /* 0x00000010acbc3981 */ /* 0x000522000c1eed20 */
[----:B------:R-:W-:Y:S01]  /*2cd0*/  @!P5 IADD3 R164, R168, c[0x0][0x17c], RZ ;  /* 0x00005f00a8a4da10 */ /* 0x000fe20007ffe0ff */
[----:B------:R-:W-:Y:S01]  /*2ce0*/  IMAD.MOV.U32 R174, RZ, RZ, R223 ;  /* 0x000000ffffae7224 */ /* 0x000fe200078e00df */
[-C--:B------:R-:W-:Y:S01]  /*2cf0*/  @!P5 LOP3.LUT R168, RZ, R223.reuse, RZ, 0x33, !PT ;  /* 0x000000dfffa8d212 */ /* 0x080fe200078e33ff */
[----:B------:R-:W-:Y:S01]  /*2d00*/  BSSY B0, `(.L_x_16) ;  /* 0x000000e000007945 */ /* 0x000fe20003800000 */
[----:B------:R-:W-:Y:S01]  /*2d10*/  @!P5 IADD3 R176, R169, c[0x0][0x17c], RZ ;  /* 0x00005f00a9b0da10 */ /* 0x000fe20007ffe0ff */
[----:B------:R-:W-:Y:S01]  /*2d20*/  IMAD R170, R164, c[0x0][0x194], R131 ;  /* 0x00006500a4aa7a24 */ /* 0x000fe200078e0283 */
[----:B------:R-:W-:Y:S02]  /*2d30*/  @!P5 LOP3.LUT R164, RZ, R223, RZ, 0x33, !PT ;  /* 0x000000dfffa4d212 */ /* 0x000fe400078e33ff */
[----:B------:R-:W-:Y:S01]  /*2d40*/  @!P5 IADD3 R174, R168, c[0x0][0x180], RZ ;  /* 0x00006000a8aeda10 */ /* 0x000fe20007ffe0ff */
[----:B--2---:R-:W-:Y:S01]  /*2d50*/  IMAD.MOV.U32 R172, RZ, RZ, R223 ;  /* 0x000000ffffac7224 */ /* 0x004fe200078e00df */
[----:B------:R-:W-:Y:S04]  /*2d60*/  ISETP.LT.OR P1, PT, R170, RZ, P1 ;  /* 0x000000ffaa00720c */ /* 0x000fe80000f21670 */
[----:B------:R-:W-:Y:S08]  /*2d70*/  @!P5 IADD3 R172, R164, c[0x0][0x180], RZ ;  /* 0x00006000a4acda10 */ /* 0x000ff00007ffe0ff */
[----:B------:R-:W-:-:S05]  /*2d80*/  @P1 BRA `(.L_x_17) ;  /* 0x0000005000001947 */ /* 0x000fca0003800000 */
[----:B------:R-:W-:Y:S01]  /*2d90*/  ISETP.GE.AND P1, PT, R170, c[0x0][0x164], PT ;  /* 0x00005900aa007a0c */ /* 0x000fe20003f26270 */
[----:B------:R-:W-:Y:S05]  /*2da0*/  IMAD R164, R172, c[0x0][0x198], R167 ;  /* 0x00006600aca47a24 */ /* 0x000fea00078e02a7 */
[C---:B------:R-:W-:Y:S04]  /*2db0*/  ISETP.LT.OR P1, PT, R164.reuse, RZ, P1 ;  /* 0x000000ffa400720c */ /* 0x040fe80000f21670 */
[----:B------:R-:W-:-:S12]  /*2dc0*/  ISETP.GE.OR P1, PT, R164, c[0x0][0x168], P1 ;  /* 0x00005a00a4007a0c */ /* 0x000fd80000f26670 */
[----:B------:R-:W-:Y:S07]  /*2dd0*/  @!P1 ISETP.LT.AND P6, PT, R224, c[0x0][0x16c], PT ;  /* 0x00005b00e0009a0c */ /* 0x000fee0003fc1270 */
.L_x_17:
[----:B------:R-:W-:Y:S05]  /*2de0*/  BSYNC B0 ;  /* 0x0000000000007941 */ /* 0x000fea0003800000 */
.L_x_16:
[--C-:B------:R-:W-:Y:S01]  /*2df0*/  SHF.R.S32.HI R175, RZ, 0x1f, R236.reuse ;  /* 0x0000001fffaf7819 */ /* 0x100fe200000114ec */
[----:B------:R-:W-:Y:S01]  /*2e00*/  IMAD R169, R225, c[0x0][0x1e0], RZ ;  /* 0x00007800e1a97a24 */ /* 0x000fe200078e02ff */
[----:B------:R-:W-:Y:S01]  /*2e10*/  IADD3 R223, R223, 0x1, RZ ;  /* 0x00000001dfdf7810 */ /* 0x000fe20007ffe0ff */
[----:B------:R-:W-:Y:S01]  /*2e20*/  IMAD R131, R176, c[0x0][0x194], R131 ;  /* 0x00006500b0837a24 */ /* 0x000fe200078e0283 */
[----:B------:R-:W-:Y:S01]  /*2e30*/  CS2R R178, SRZ ;  /* 0x0000000000b27805 */ /* 0x000fe2000001ff00 */
[----:B------:R-:W-:Y:S01]  /*2e40*/  IMAD R177, R174, c[0x0][0x198], R167 ;  /* 0x00006600aeb17a24 */ /* 0x000fe200078e02a7 */
[----:B------:R-:W-:Y:S01]  /*2e50*/  SHF.R.S32.HI R168, RZ, 0x1f, R169 ;  /* 0x0000001fffa87819 */ /* 0x000fe200000114a9 */
[----:B------:R-:W-:Y:S01]  /*2e60*/  CS2R R180, SRZ ;  /* 0x0000000000b47805 */ /* 0x000fe2000001ff00 */
[----:B------:R-:W-:Y:S01]  /*2e70*/  IADD3 R240, P3, R169, R236, RZ ;  /* 0x000000eca9f07210 */ /* 0x000fe20007f7e0ff */
[----:B------:R-:W-:Y:S01]  /*2e80*/  IMAD R171, R230, c[0x0][0x1e4], RZ ;  /* 0x00007900e6ab7a24 */ /* 0x000fe200078e02ff */
[----:B------:R-:W-:Y:S01]  /*2e90*/  CS2R R182, SRZ ;  /* 0x0000000000b67805 */ /* 0x000fe2000001ff00 */
[----:B------:R-:W-:Y:S01]  /*2ea0*/  IMAD R177, R177, c[0x0][0x1cc], RZ ;  /* 0x00007300b1b17a24 */ /* 0x000fe200078e02ff */
[----:B------:R-:W-:Y:S01]  /*2eb0*/  ULDC.64 UR16, c[0x0][0x1f0] ;  /* 0x00007c0000107ab9 */ /* 0x000fe20000000a00 */
[----:B------:R-:W-:Y:S01]  /*2ec0*/  IMAD R131, R131, c[0x0][0x1d0], RZ ;  /* 0x0000740083837a24 */ /* 0x000fe200078e02ff */
[----:B------:R-:W-:Y:S01]  /*2ed0*/  IADD3 R169, P2, P1, R171, R169, R236 ;  /* 0x000000a9aba97210 */ /* 0x000fe2000795e0ec */
[----:B------:R-:W-:Y:S01]  /*2ee0*/  CS2R R184, SRZ ;  /* 0x0000000000b87805 */ /* 0x000fe2000001ff00 */
[----:B------:R-:W-:Y:S01]  /*2ef0*/  SHF.R.S32.HI R164, RZ, 0x1f, R171 ;  /* 0x0000001fffa47819 */ /* 0x000fe200000114ab */
[----:B------:R-:W-:Y:S01]  /*2f00*/  IMAD.X R239, R168, 0x1, R175, P3 ;  /* 0x00000001a8ef7824 */ /* 0x000fe200018e06af */
[----:B------:R-:W-:Y:S02]  /*2f10*/  SHF.R.S32.HI R173, RZ, 0x1f, R131 ;  /* 0x0000001fffad7819 */ /* 0x000fe40000011483 */
[----:B------:R-:W-:Y:S02]  /*2f20*/  IADD3 R131, P4, P3, R131, R177, R224 ;  /* 0x000000b183837210 */ /* 0x000fe40007b9e0e0 */
[----:B------:R-:W-:Y:S02]  /*2f30*/  SHF.R.S32.HI R170, RZ, 0x1f, R177 ;  /* 0x0000001fffaa7819 */ /* 0x000fe400000114b1 */
[----:B------:R-:W-:Y:S01]  /*2f40*/  IADD3.X R168, R164, R168, R175, P2, P1 ;  /* 0x000000a8a4a87210 */ /* 0x000fe200017e24af */
[----:B------:R-:W-:Y:S01]  /*2f50*/  CS2R R176, SRZ ;  /* 0x0000000000b07805 */ /* 0x000fe2000001ff00 */
[----:B------:R-:W-:Y:S01]  /*2f60*/  IADD3.X R244, R173, R170, R244, P4, P3 ;  /* 0x000000aaadf47210 */ /* 0x000fe200027e64f4 */
[----:B------:R-:W-:Y:S01]  /*2f70*/  CS2R R174, SRZ ;  /* 0x0000000000ae7805 */ /* 0x000fe2000001ff00 */
[--C-:B------:R-:W-:Y:S01]  /*2f80*/  SHF.R.S32.HI R170, RZ, 0x1f, R171.reuse ;  /* 0x0000001fffaa7819 */ /* 0x100fe200000114ab */
[----:B------:R-:W-:Y:S01]  /*2f90*/  CS2R R172, SRZ ;  /* 0x0000000000ac7805 */ /* 0x000fe2000001ff00 */
[-CC-:B------:R-:W-:Y:S02]  /*2fa0*/  IADD3 R242, P4, P3, R227, R240.reuse, R171.reuse ;  /* 0x000000f0e3f27210 */ /* 0x180fe40007b9e0ab */
[----:B------:R-:W-:Y:S02]  /*2fb0*/  IADD3 R240, P2, P1, R226, R240, R171 ;  /* 0x000000f0e2f07210 */ /* 0x000fe4000795e0ab */
[-C--:B------:R-:W-:Y:S02]  /*2fc0*/  IADD3.X R187, R217, R239.reuse, R170, P4, P3 ;  /* 0x000000efd9bb7210 */ /* 0x080fe400027e64aa */
[----:B------:R-:W-:Y:S01]  /*2fd0*/  IADD3.X R239, R216, R239, R164, P2, P1 ;  /* 0x000000efd8ef7210 */ /* 0x000fe200017e24a4 */
[----:B------:R-:W-:Y:S01]  /*2fe0*/  CS2R R170, SRZ ;  /* 0x0000000000aa7805 */ /* 0x000fe2000001ff00 */
[-C--:B------:R-:W-:Y:S02]  /*2ff0*/  IADD3 R247, P3, R229, R169.reuse, RZ ;  /* 0x000000a9e5f77210 */ /* 0x080fe40007f7e0ff */
[----:B------:R-:W-:Y:S02]  /*3000*/  IADD3 R169, P2, R228, R169, RZ ;  /* 0x000000a9e4a97210 */ /* 0x000fe40007f5e0ff */
[----:B------:R-:W-:Y:S01]  /*3010*/  ISETP.GE.AND P1, PT, R236, c[0x0][0x16c], PT ;  /* 0x00005b00ec007a0c */ /* 0x000fe20003f26270 */
[--C-:B------:R-:W-:Y:S02]  /*3020*/  IMAD.X R164, R219, 0x1, R168.reuse, P3 ;  /* 0x00000001dba47824 */ /* 0x100fe400018e06a8 */
[----:B------:R-:W-:Y:S01]  /*3030*/  IMAD.X R168, R218, 0x1, R168, P2 ;  /* 0x00000001daa87824 */ /* 0x000fe200010e06a8 */
[----:B------:R-:W-:Y:S02]  /*3040*/  ISETP.LT.AND P4, PT, R235, c[0x0][0x178], !P1 ;  /* 0x00005e00eb007a0c */ /* 0x000fe40004f81270 */
[----:B------:R-:W-:Y:S02]  /*3050*/  LEA.HI R247, P3, R164, R247, RZ, 0x1 ;  /* 0x000000f7a4f77211 */ /* 0x000fe400078708ff */
[----:B------:R-:W-:Y:S03]  /*3060*/  LEA.HI R169, P2, R168, R169, RZ, 0x1 ;  /* 0x000000a9a8a97211 */ /* 0x000fe600078508ff */
[----:B------:R-:W-:Y:S01]  /*3070*/  IMAD.X R164, RZ, RZ, R164, P3 ;  /* 0x000000ffffa47224 */ /* 0x000fe200018e06a4 */
[----:B------:R-:W-:Y:S01]  /*3080*/  ISETP.LT.AND P3, PT, R233, c[0x0][0x178], !P1 ;  /* 0x00005e00e9007a0c */ /* 0x000fe20004f61270 */
[----:B------:R-:W-:Y:S03]  /*3090*/  IMAD.X R168, RZ, RZ, R168, P2 ;  /* 0x000000ffffa87224 */ /* 0x000fe600010e06a8 */
[----:B------:R-:W-:Y:S02]  /*30a0*/  SHF.R.S64 R246, R247, 0x1, R164 ;  /* 0x00000001f7f67819 */ /* 0x000fe400000010a4 */
[--C-:B------:R-:W-:Y:S02]  /*30b0*/  SHF.R.S64 R248, R169, 0x1, R168.reuse ;  /* 0x00000001a9f87819 */ /* 0x100fe400000010a8 */
[----:B------:R-:W-:Y:S02]  /*30c0*/  SHF.R.S32.HI R249, RZ, 0x1, R168 ;  /* 0x00000001fff97819 */ /* 0x000fe400000114a8 */
[----:B------:R-:W-:Y:S01]  /*30d0*/  SHF.R.S32.HI R247, RZ, 0x1, R164 ;  /* 0x00000001fff77819 */ /* 0x000fe200000114a4 */
[----:B------:R-:W-:Y:S01]  /*30e0*/  CS2R R168, SRZ ;  /* 0x0000000000a87805 */ /* 0x000fe2000001ff00 */
[----:B------:R-:W-:Y:S04]  /*30f0*/  IADD3 R164, P2, R166, R131, RZ ;  /* 0x00000083a6a47210 */ /* 0x000fe80007f5e0ff */
[----:B------:R2:W4:Y:S01]  /*3100*/  @P3 LDG.E.LTC128B.128.SYS R176, [R248.64+UR16] ;  /* 0x00000010f8b03981 */ /* 0x000522000c1eed20 */
[----:B------:R-:W-:Y:S01]  /*3110*/  LEA.HI R242, P3, R187, R242, RZ, 0x1 ;  /* 0x000000f2bbf27211 */ /* 0x000fe200078708ff */
[----:B------:R-:W-:Y:S01]  /*3120*/  IMAD.X R131, R165, 0x1, R244, P2 ;  /* 0x00000001a5837824 */ /* 0x000fe200010e06f4 */
[----:B------:R-:W-:Y:S03]  /*3130*/  LEA.HI R240, P2, R239, R240, RZ, 0x1 ;  /* 0x000000f0eff07211 */ /* 0x000fe600078508ff */
[----:B------:R-:W-:Y:S01]  /*3140*/  IMAD.X R187, RZ, RZ, R187, P3 ;  /* 0x000000ffffbb7224 */ /* 0x000fe200018e06bb */
[----:B------:R-:W-:Y:S01]  /*3150*/  ISETP.LT.AND P3, PT, R231, c[0x0][0x178], !P1 ;  /* 0x00005e00e7007a0c */ /* 0x000fe20004f61270 */
[----:B------:R-:W-:Y:S03]  /*3160*/  IMAD.X R239, RZ, RZ, R239, P2 ;  /* 0x000000ffffef7224 */ /* 0x000fe600010e06ef */
[----:B------:R2:W4:Y:S01]  /*3170*/  @P4 LDG.E.LTC128B.128.SYS R180, [R246.64+UR16] ;  /* 0x00000010f6b44981 */ /* 0x000522000c1eed20 */
[----:B------:R-:W-:Y:S02]  /*3180*/  ISETP.LT.AND P4, PT, R232, c[0x0][0x178], !P1 ;  /* 0x00005e00e8007a0c */ /* 0x000fe40004f81270 */
[----:B------:R-:W-:Y:S02]  /*3190*/  LEA.HI R164, P1, R131, R164, RZ, 0x1 ;  /* 0x000000a483a47211 */ /* 0x000fe400078308ff */
[--C-:B------:R-:W-:Y:S02]  /*31a0*/  SHF.R.S64 R242, R242, 0x1, R187.reuse ;  /* 0x00000001f2f27819 */ /* 0x100fe400000010bb */
[----:B------:R-:W-:Y:S01]  /*31b0*/  SHF.R.S32.HI R243, RZ, 0x1, R187 ;  /* 0x00000001fff37819 */ /* 0x000fe200000114bb */
[----:B------:R-:W-:Y:S01]  /*31c0*/  IMAD.X R131, RZ, RZ, R131, P1 ;  /* 0x000000ffff837224 */ /* 0x000fe200008e0683 */
[--C-:B------:R-:W-:Y:S01]  /*31d0*/  SHF.R.S64 R240, R240, 0x1, R239.reuse ;  /* 0x00000001f0f07819 */ /* 0x100fe200000010ef */
[----:B------:R-:W-:Y:S01]  /*31e0*/  CS2R R186, SRZ ;  /* 0x0000000000ba7805 */ /* 0x000fe2000001ff00 */
[----:B------:R-:W-:Y:S02]  /*31f0*/  SHF.R.S32.HI R241, RZ, 0x1, R239 ;  /* 0x00000001fff17819 */ /* 0x000fe400000114ef */
[--C-:B------:R-:W-:Y:S02]  /*3200*/  SHF.R.S64 R244, R164, 0x1, R131.reuse ;  /* 0x00000001a4f47819 */ /* 0x100fe40000001083 */
[----:B------:R2:W4:Y:S01]  /*3210*/  @P4 LDG.E.LTC128B.128.SYS R172, [R242.64+UR16] ;  /* 0x00000010f2ac4981 */ /* 0x000522000c1eed20 */
[----:B------:R-:W-:Y:S02]  /*3220*/  SHF.R.S32.HI R245, RZ, 0x1, R131 ;  /* 0x00000001fff57819 */ /* 0x000fe40000011483 */
[----:B------:R-:W-:Y:S08]  /*3230*/  ISETP.GE.AND P1, PT, R223, c[0x0][0x180], PT ;  /* 0x00006000df007a0c */ /* 0x000ff00003f26270 */
[----:B------:R2:W4:Y:S01]  /*3240*/  @P3 LDG.E.LTC128B.128.SYS R168, [R240.64+UR16] ;  /* 0x00000010f0a83981 */ /* 0x000522000c1eed20 */
[----:B------:R-:W-:Y:S10]  /*3250*/  ULDC.64 UR16, c[0x0][0x1d8] ;  /* 0x0000760000107ab9 */ /* 0x000ff40000000a00 */
[----:B------:R2:W4:Y:S01]  /*3260*/  @P6 LDG.E.LTC128B.128.SYS R184, [R244.64+UR16] ;  /* 0x00000010f4b86981 */ /* 0x000522000c1eed20 */
[----:B------:R-:W-:-:S05]  /*3270*/  @!P1 BRA `(.L_x_18) ;  /* 0x0000006000009947 */ /* 0x000fca0003800000 */
[----:B------:R-:W-:Y:S01]  /*3280*/  IMAD.MOV.U32 R223, RZ, RZ, RZ ;  /* 0x000000ffffdf7224 */ /* 0x000fe200078e00ff */
[----:B------:R-:W-:Y:S04]  /*3290*/  IADD3 R222, R222, 0x1, RZ ;  /* 0x00000001dede7810 */ /* 0x000fe80007ffe0ff */
[----:B------:R-:W-:-:S12]  /*32a0*/  ISETP.GE.AND P1, PT, R222, c[0x0][0x17c], PT ;  /* 0x00005f00de007a0c */ /* 0x000fd80003f26270 */
[----:B------:R-:W-:Y:S01]  /*32b0*/  @P1 IMAD.MOV.U32 R131, RZ, RZ, c[0x0][0x1a0] ;  /* 0x00006800ff831624 */ /* 0x000fe200078e00ff */
[----:B------:R-:W-:Y:S03]  /*32c0*/  @P1 MOV R222, RZ ;  /* 0x000000ff00de1202 */ /* 0x000fe60000000f00 */
[----:B------:R-:W-:Y:S02]  /*32d0*/  @P1 IMAD R224, R131, 0x80, R224 ;  /* 0x0000008083e01824 */ /* 0x000fe400078e02e0 */
.L_x_18:
[----:B------:R-:W-:Y:S04]  /*32e0*/  IADD3 R225, R225, 0x1, RZ ;  /* 0x00000001e1e17810 */ /* 0x000fe80007ffe0ff */
[----:B------:R-:W-:-:S12]  /*32f0*/  ISETP.GE.AND P1, PT, R225, c[0x0][0x180], PT ;  /* 0x00006000e1007a0c */ /* 0x000fd80003f26270 */
[----:B------:R-:W-:-:S05]  /*3300*/  @!P1 BRA `(.L_x_19) ;  /* 0x0000006000009947 */ /* 0x000fca0003800000 */
[----:B------:R-:W-:Y:S01]  /*3310*/  IMAD.MOV.U32 R225, RZ, RZ, RZ ;  /* 0x000000ffffe17224 */ /* 0x000fe200078e00ff */
[----:B------:R-:W-:Y:S04]  /*3320*/  IADD3 R230, R230, 0x1, RZ ;  /* 0x00000001e6e67810 */ /* 0x000fe80007ffe0ff */
[----:B------:R-:W-:-:S12]  /*3330*/  ISETP.GE.AND P1, PT, R230, c[0x0][0x17c], PT ;  /* 0x00005f00e6007a0c */ /* 0x000fd80003f26270 */
[----:B------:R-:W-:Y:S01]  /*3340*/  @P1 IMAD.MOV.U32 R131, RZ, RZ, c[0x0][0x1a0] ;  /* 0x00006800ff831624 */ /* 0x000fe200078e00ff */
[----:B------:R-:W-:Y:S03]  /*3350*/  @P1 MOV R230, RZ ;  /* 0x000000ff00e61202 */ /* 0x000fe60000000f00 */
[----:B------:R-:W-:Y:S02]  /*3360*/  @P1 IMAD R236, R131, 0x80, R236 ;  /* 0x0000008083ec1824 */ /* 0x000fe400078e02ec */
.L_x_19:
[-C--:B0--3--:R-:W5:Y:S01]  /*3370*/  IMMA.8832.S4.S4.SAT R128, R132.ROW, R136.reuse.COL, R128 ;  /* 0x0000008884807237 */ /* 0x089f6200003c5480 */
[----:B------:R-:W-:Y:S02]  /*3380*/  UISETP.NE.AND UP0, UPT, UR12, 0x1, UPT ;  /* 0x000000010c00788c */ /* 0x000fe4000bf05270 */
[C---:B------:R-:W-:Y:S01]  /*3390*/  LOP3.LUT R164, R130.reuse, 0x20, RZ, 0x3c, !PT ;  /* 0x0000002082a47812 */ /* 0x040fe200078e3cff */
[-C--:B------:R-:W5:Y:S01]  /*33a0*/  IMMA.8832.S4.S4.SAT R126, R133.ROW, R136.reuse.COL, R126 ;  /* 0x00000088857e7237 */ /* 0x080f6200003c547e */
[----:B------:R-:W-:Y:S01]  /*33b0*/  LOP3.LUT R131, R130, 0x30, RZ, 0x3c, !PT ;  /* 0x0000003082837812 */ /* 0x000fe200078e3cff */
[----:B------:R-:W-:Y:S01]  /*33c0*/  ULOP3.LUT UR12, UR12, 0x1, URZ, 0x3c, !UPT ;  /* 0x000000010c0c7892 */ /* 0x000fe2000f8e3c3f */
[C---:B------:R-:W-:Y:S01]  /*33d0*/  ISETP.GT.AND P1, PT, R234.reuse, 0x1, PT ;  /* 0x00000001ea00780c */ /* 0x040fe20003f24270 */
[-C--:B------:R-:W5:Y:S02]  /*33e0*/  IMMA.8832.S4.S4.SAT R124, R134.ROW, R136.reuse.COL, R124 ;  /* 0x00000088867c7237 */ /* 0x080f6400003c547c */
[----:B------:R-:W-:Y:S02]  /*33f0*/  IADD3 R234, R234, -0x1, RZ ;  /* 0xffffffffeaea7810 */ /* 0x000fe40007ffe0ff */
[-C--:B------:R-:W5:Y:S04]  /*3400*/  IMMA.8832.S4.S4.SAT R122, R135.ROW, R136.reuse.COL, R122 ;  /* 0x00000088877a7237 */ /* 0x080f6800003c547a */
[-C--:B------:R-:W5:Y:S04]  /*3410*/  IMMA.8832.S4.S4.SAT R120, R140.ROW, R136.reuse.COL, R120 ;  /* 0x000000888c787237 */ /* 0x080f6800003c5478 */
[-C--:B------:R-:W5:Y:S04]  /*3420*/  IMMA.8832.S4.S4.SAT R118, R141.ROW, R136.reuse.COL, R118 ;  /* 0x000000888d767237 */ /* 0x080f6800003c5476 */
[CC--:B------:R-:W5:Y:S04]  /*3430*/  IMMA.8832.S4.S4.SAT R116, R142.reuse.ROW, R136.reuse.COL, R116 ;  /* 0x000000888e747237 */ /* 0x0c0f6800003c5474 */
[C---:B------:R-:W5:Y:S04]  /*3440*/  IMMA.8832.S4.S4.SAT R114, R143.reuse.ROW, R136.COL, R114 ;  /* 0x000000888f727237 */ /* 0x040f6800003c5472 */
[-C--:B------:R-:W5:Y:S04]  /*3450*/  IMMA.8832.S4.S4.SAT R112, R143.ROW, R137.reuse.COL, R112 ;  /* 0x000000898f707237 */ /* 0x080f6800003c5470 */
[-C--:B------:R-:W5:Y:S04]  /*3460*/  IMMA.8832.S4.S4.SAT R110, R142.ROW, R137.reuse.COL, R110 ;  /* 0x000000898e6e7237 */ /* 0x080f6800003c546e */
[-C--:B------:R-:W5:Y:S04]  /*3470*/  IMMA.8832.S4.S4.SAT R108, R141.ROW, R137.reuse.COL, R108 ;  /* 0x000000898d6c7237 */ /* 0x080f6800003c546c */
        /* <DEDUP_REMOVED lines=20> */
[C---:B------:R5:W5:Y:S02]  /*35c0*/  IMMA.8832.S4.S4.SAT R66, R132.reuse.ROW, R139.COL, R66 ;  /* 0x0000008b84427237 */ /* 0x040b6400003c5442 */
[----:B-----5:R-:W-:Y:S02]  /*35d0*/  LDSM.16.M88.4 R136, [R164+UR4] ;  /* 0x00000004a488783b */ /* 0x020fe40008000200 */
[-C--:B-1----:R-:W5:Y:S04]  /*35e0*/  IMMA.8832.S4.S4.SAT R64, R132.ROW, R144.reuse.COL, R64 ;  /* 0x0000009084407237 */ /* 0x082f6800003c5440 */
        /* <DEDUP_REMOVED lines=26> */
[-C--:B------:R5:W5:Y:S02]  /*3790*/  IMMA.8832.S4.S4.SAT R10, R140.ROW, R147.reuse.COL, R10 ;  /* 0x000000938c0a7237 */ /* 0x080b6400003c540a */
[----:B-----5:R-:W-:Y:S02]  /*37a0*/  LDSM.16.M88.4 R140, [R164+UR5+0x1000] ;  /* 0x00100005a48c783b */ /* 0x020fe40008000200 */
[-C--:B------:R-:W5:Y:S04]  /*37b0*/  IMMA.8832.S4.S4.SAT R8, R135.ROW, R147.reuse.COL, R8 ;  /* 0x0000009387087237 */ /* 0x080f6800003c5408 */
[-C--:B------:R-:W5:Y:S04]  /*37c0*/  IMMA.8832.S4.S4.SAT R6, R134.ROW, R147.reuse.COL, R6 ;  /* 0x0000009386067237 */ /* 0x080f6800003c5406 */
[-C--:B------:R-:W5:Y:S04]  /*37d0*/  IMMA.8832.S4.S4.SAT R4, R133.ROW, R147.reuse.COL, R4 ;  /* 0x0000009385047237 */ /* 0x080f6800003c5404 */
[----:B------:R5:W5:Y:S02]  /*37e0*/  IMMA.8832.S4.S4.SAT R2, R132.ROW, R147.COL, R2 ;  /* 0x0000009384027237 */ /* 0x000b6400003c5402 */
[----:B-----5:R-:W0:Y:S02]  /*37f0*/  LDSM.16.M88.4 R132, [R164+UR5] ;  /* 0x00000005a484783b */ /* 0x020e240008000200 */
[-C--:B------:R-:W5:Y:S04]  /*3800*/  IMMA.8832.S4.S4.SAT R128, R148.ROW, R152.reuse.COL, R128 ;  /* 0x0000009894807237 */ /* 0x080f6800003c5480 */
[-C--:B------:R-:W5:Y:S04]  /*3810*/  IMMA.8832.S4.S4.SAT R126, R149.ROW, R152.reuse.COL, R126 ;  /* 0x00000098957e7237 */ /* 0x080f6800003c547e */
[-C--:B------:R-:W5:Y:S01]  /*3820*/  IMMA.8832.S4.S4.SAT R124, R150.ROW, R152.reuse.COL, R124 ;  /* 0x00000098967c7237 */ /* 0x080f6200003c547c */
[----:B------:R-:W1:Y:S03]  /*3830*/  LDSM.16.M88.4 R144, [R164+UR4+0x1000] ;  /* 0x00100004a490783b */ /* 0x000e660008000200 */
        /* <DEDUP_REMOVED lines=63> */
[----:B-----5:R-:W3:Y:S01]  /*3c30*/  LDSM.16.M88.4 R148, [R131+UR5] ;  /* 0x000000058394783b */ /* 0x020ee20008000200 */
[----:B------:R-:W-:Y:S01]  /*3c40*/  @UP0 UIADD3 UR5, UR5, -0x80, URZ ;  /* 0xffffff8005050890 */ /* 0x000fe2000fffe03f */
[-C--:B0-----:R-:W5:Y:S01]  /*3c50*/  IMMA.8832.S4.S4.SAT R128, R132.ROW, R136.reuse.COL, R128 ;  /* 0x0000008884807237 */ /* 0x081f6200003c5480 */
[----:B------:R-:W-:Y:S03]  /*3c60*/  @!UP0 UIADD3 UR5, UR9, 0x80, URZ ;  /* 0x0000008009058890 */ /* 0x000fe6000fffe03f */
[-C--:B------:R-:W5:Y:S04]  /*3c70*/  IMMA.8832.S4.S4.SAT R126, R133.ROW, R136.reuse.COL, R126 ;  /* 0x00000088857e7237 */ /* 0x080f6800003c547e */
[-C--:B------:R-:W5:Y:S01]  /*3c80*/  IMMA.8832.S4.S4.SAT R124, R134.ROW, R136.reuse.COL, R124 ;  /* 0x00000088867c7237 */ /* 0x080f6200003c547c */
[----:B------:R-:W0:Y:S01]  /*3c90*/  LDSM.16.M88.4 R160, [R131+UR4+0x1000] ;  /* 0x0010000483a0783b */ /* 0x000e220008000200 */
[----:B------:R-:W-:Y:S02]  /*3ca0*/  @UP0 UIADD3 UR4, UR4, -0x80, URZ ;  /* 0xffffff8004040890 */ /* 0x000fe4000fffe03f */
[-C--:B------:R-:W5:Y:S01]  /*3cb0*/  IMMA.8832.S4.S4.SAT R122, R135.ROW, R136.reuse.COL, R122 ;  /* 0x00000088877a7237 */ /* 0x080f6200003c547a */
[----:B------:R-:W-:Y:S03]  /*3cc0*/  @!UP0 UIADD3 UR4, UR8, 0x80, URZ ;  /* 0x0000008008048890 */ /* 0x000fe6000fffe03f */
[-C--:B------:R-:W5:Y:S04]  /*3cd0*/  IMMA.8832.S4.S4.SAT R120, R140.ROW, R136.reuse.COL, R120 ;  /* 0x000000888c787237 */ /* 0x080f6800003c5478 */
[-C--:B------:R-:W5:Y:S01]  /*3ce0*/  IMMA.8832.S4.S4.SAT R118, R141.ROW, R136.reuse.COL, R118 ;  /* 0x000000888d767237 */ /* 0x080f6200003c5476 */
[----:B--2-4-:R2:W-:Y:S03]  /*3cf0*/  STS.128 [R238+UR10], R196 ;  /* 0x000000c4ee007988 */ /* 0x0145e60008000c0a */
[CC--:B------:R-:W5:Y:S04]  /*3d00*/  IMMA.8832.S4.S4.SAT R116, R142.reuse.ROW, R136.reuse.COL, R116 ;  /* 0x000000888e747237 */ /* 0x0c0f6800003c5474 */
[C---:B------:R-:W5:Y:S04]  /*3d10*/  IMMA.8832.S4.S4.SAT R114, R143.reuse.ROW, R136.COL, R114 ;  /* 0x000000888f727237 */ /* 0x040f6800003c5472 */
[-C--:B------:R-:W5:Y:S01]  /*3d20*/  IMMA.8832.S4.S4.SAT R112, R143.ROW, R137.reuse.COL, R112 ;  /* 0x000000898f707237 */ /* 0x080f6200003c5470 */
[----:B------:R2:W-:Y:S03]  /*3d30*/  STS.128 [R237+UR10], R192 ;  /* 0x000000c0ed007988 */ /* 0x0005e60008000c0a */
[-C--:B------:R-:W5:Y:S04]  /*3d40*/  IMMA.8832.S4.S4.SAT R110, R142.ROW, R137.reuse.COL, R110 ;  /* 0x000000898e6e7237 */ /* 0x080f6800003c546e */
[-C--:B------:R-:W5:Y:S04]  /*3d50*/  IMMA.8832.S4.S4.SAT R108, R141.ROW, R137.reuse.COL, R108 ;  /* 0x000000898d6c7237 */ /* 0x080f6800003c546c */
[-C--:B------:R-:W5:Y:S01]  /*3d60*/  IMMA.8832.S4.S4.SAT R106, R140.ROW, R137.reuse.COL, R106 ;  /* 0x000000898c6a7237 */ /* 0x080f6200003c546a */
[----:B------:R2:W-:Y:S03]  /*3d70*/  STS.128 [R238+UR10+0x800], R188 ;  /* 0x000800bcee007988 */ /* 0x0005e60008000c0a */
[-C--:B------:R-:W5:Y:S04]  /*3d80*/  IMMA.8832.S4.S4.SAT R104, R135.ROW, R137.reuse.COL, R104 ;  /* 0x0000008987687237 */ /* 0x080f6800003c5468 */
[-C--:B------:R-:W5:Y:S04]  /*3d90*/  IMMA.8832.S4.S4.SAT R102, R134.ROW, R137.reuse.COL, R102 ;  /* 0x0000008986667237 */ /* 0x080f6800003c5466 */
[CC--:B------:R-:W5:Y:S01]  /*3da0*/  IMMA.8832.S4.S4.SAT R100, R133.reuse.ROW, R137.reuse.COL, R100 ;  /* 0x0000008985647237 */ /* 0x0c0f6200003c5464 */
[----:B------:R2:W-:Y:S01]  /*3db0*/  STS.128 [R237+UR10+0x800], R184 ;  /* 0x000800b8ed007988 */ /* 0x0005e20008000c0a */
[----:B------:R-:W-:Y:S02]  /*3dc0*/  @UP0 UIADD3 UR10, UR10, 0x80, URZ ;  /* 0x000000800a0a0890 */ /* 0x000fe4000fffe03f */
[C---:B------:R-:W5:Y:S01]  /*3dd0*/  IMMA.8832.S4.S4.SAT R98, R132.reuse.ROW, R137.COL, R98 ;  /* 0x0000008984627237 */ /* 0x040f6200003c5462 */
[----:B------:R-:W-:Y:S03]  /*3de0*/  @!UP0 UIADD3 UR10, UR6, -0x80, URZ ;  /* 0xffffff80060a8890 */ /* 0x000fe6000fffe03f */
[-C--:B------:R-:W5:Y:S04]  /*3df0*/  IMMA.8832.S4.S4.SAT R96, R132.ROW, R138.reuse.COL, R96 ;  /* 0x0000008a84607237 */ /* 0x080f6800003c5460 */
[-C--:B------:R-:W5:Y:S01]  /*3e00*/  IMMA.8832.S4.S4.SAT R94, R133.ROW, R138.reuse.COL, R94 ;  /* 0x0000008a855e7237 */ /* 0x080f6200003c545e */
[----:B------:R2:W-:Y:S03]  /*3e10*/  STS.128 [R238+UR11+0x4000], R180 ;  /* 0x004000b4ee007988 */ /* 0x0005e60008000c0b */
[-C--:B------:R-:W5:Y:S04]  /*3e20*/  IMMA.8832.S4.S4.SAT R92, R134.ROW, R138.reuse.COL, R92 ;  /* 0x0000008a865c7237 */ /* 0x080f6800003c545c */
[-C--:B------:R-:W5:Y:S04]  /*3e30*/  IMMA.8832.S4.S4.SAT R90, R135.ROW, R138.reuse.COL, R90 ;  /* 0x0000008a875a7237 */ /* 0x080f6800003c545a */
[-C--:B------:R-:W5:Y:S01]  /*3e40*/  IMMA.8832.S4.S4.SAT R88, R140.ROW, R138.reuse.COL, R88 ;  /* 0x0000008a8c587237 */ /* 0x080f6200003c5458 */
[----:B------:R2:W-:Y:S03]  /*3e50*/  STS.128 [R237+UR11+0x4000], R176 ;  /* 0x004000b0ed007988 */ /* 0x0005e60008000c0b */
[-C--:B------:R-:W5:Y:S04]  /*3e60*/  IMMA.8832.S4.S4.SAT R86, R141.ROW, R138.reuse.COL, R86 ;  /* 0x0000008a8d567237 */ /* 0x080f6800003c5456 */
[CC--:B------:R-:W5:Y:S04]  /*3e70*/  IMMA.8832.S4.S4.SAT R84, R142.reuse.ROW, R138.reuse.COL, R84 ;  /* 0x0000008a8e547237 */ /* 0x0c0f6800003c5454 */
[C---:B------:R-:W5:Y:S01]  /*3e80*/  IMMA.8832.S4.S4.SAT R82, R143.reuse.ROW, R138.COL, R82 ;  /* 0x0000008a8f527237 */ /* 0x040f6200003c5452 */
[----:B------:R2:W-:Y:S03]  /*3e90*/  STS.128 [R238+UR11+0x4800], R172 ;  /* 0x004800acee007988 */ /* 0x0005e60008000c0b */
[-C--:B------:R-:W5:Y:S04]  /*3ea0*/  IMMA.8832.S4.S4.SAT R80, R143.ROW, R139.reuse.COL, R80 ;  /* 0x0000008b8f507237 */ /* 0x080f6800003c5450 */
[-C--:B------:R-:W5:Y:S04]  /*3eb0*/  IMMA.8832.S4.S4.SAT R78, R142.ROW, R139.reuse.COL, R78 ;  /* 0x0000008b8e4e7237 */ /* 0x080f6800003c544e */
[-C--:B------:R-:W5:Y:S01]  /*3ec0*/  IMMA.8832.S4.S4.SAT R76, R141.ROW, R139.reuse.COL, R76 ;  /* 0x0000008b8d4c7237 */ /* 0x080f6200003c544c */
[----:B------:R2:W-:Y:S01]  /*3ed0*/  STS.128 [R237+UR11+0x4800], R168 ;  /* 0x004800a8ed007988 */ /* 0x0005e20008000c0b */
[----:B------:R-:W-:Y:S02]  /*3ee0*/  @UP0 UIADD3 UR11, UR11, 0x80, URZ ;  /* 0x000000800b0b0890 */ /* 0x000fe4000fffe03f */
[-C--:B------:R-:W5:Y:S01]  /*3ef0*/  IMMA.8832.S4.S4.SAT R74, R140.ROW, R139.reuse.COL, R74 ;  /* 0x0000008b8c4a7237 */ /* 0x080f6200003c544a */
[----:B------:R-:W-:Y:S03]  /*3f00*/  @!UP0 UIADD3 UR11, UR7, -0x80, URZ ;  /* 0xffffff80070b8890 */ /* 0x000fe6000fffe03f */
[-C--:B------:R-:W5:Y:S04]  /*3f10*/  IMMA.8832.S4.S4.SAT R72, R135.ROW, R139.reuse.COL, R72 ;  /* 0x0000008b87487237 */ /* 0x080f6800003c5448 */
[-C--:B------:R-:W5:Y:S01]  /*3f20*/  IMMA.8832.S4.S4.SAT R70, R134.ROW, R139.reuse.COL, R70 ;  /* 0x0000008b86467237 */ /* 0x080f6200003c5446 */
[----:B------:R-:W-:Y:S05]  /*3f30*/  BAR.SYNC.DEFER_BLOCKING 0x0 ;  /* 0x0000000000007b1d */ /* 0x000fea0000010000 */
[CC--:B------:R-:W5:Y:S04]  /*3f40*/  IMMA.8832.S4.S4.SAT R68, R133.reuse.ROW, R139.reuse.COL, R68 ;  /* 0x0000008b85447237 */ /* 0x0c0f6800003c5444 */
[C---:B------:R-:W5:Y:S04]  /*3f50*/  IMMA.8832.S4.S4.SAT R66, R132.reuse.ROW, R139.COL, R66 ;  /* 0x0000008b84427237 */ /* 0x040f6800003c5442 */
        /* <DEDUP_REMOVED lines=30> */
[-C--:B------:R-:W5:Y:S04]  /*4140*/  IMMA.8832.S4.S4.SAT R4, R133.ROW, R147.reuse.COL, R4 ;  /* 0x0000009385047237 */ /* 0x080f6800003c5404 */
[----:B------:R5:W5:Y:S04]  /*4150*/  IMMA.8832.S4.S4.SAT R2, R132.ROW, R147.COL, R2 ;  /* 0x0000009384027237 */ /* 0x000b6800003c5402 */
[-C--:B---3-5:R5:W5:Y:S04]  /*4160*/  IMMA.8832.S4.S4.SAT R128, R148.ROW, R152.reuse.COL, R128 ;  /* 0x0000009894807237 */ /* 0x0a8b6800003c5480 */
[-C--:B------:R5:W5:Y:S04]  /*4170*/  IMMA.8832.S4.S4.SAT R126, R149.ROW, R152.reuse.COL, R126 ;  /* 0x00000098957e7237 */ /* 0x080b6800003c547e */
[-C--:B------:R5:W5:Y:S04]  /*4180*/  IMMA.8832.S4.S4.SAT R124, R150.ROW, R152.reuse.COL, R124 ;  /* 0x00000098967c7237 */ /* 0x080b6800003c547c */
[-C--:B------:R5:W5:Y:S04]  /*4190*/  IMMA.8832.S4.S4.SAT R122, R151.ROW, R152.reuse.COL, R122 ;  /* 0x00000098977a7237 */ /* 0x080b6800003c547a */
[-C--:B------:R5:W5:Y:S04]  /*41a0*/  IMMA.8832.S4.S4.SAT R120, R156.ROW, R152.reuse.COL, R120 ;  /* 0x000000989c787237 */ /* 0x080b6800003c5478 */
[-C--:B------:R5:W5:Y:S04]  /*41b0*/  IMMA.8832.S4.S4.SAT R118, R157.ROW, R152.reuse.COL, R118 ;  /* 0x000000989d767237 */ /* 0x080b6800003c5476 */
[CC--:B------:R5:W5:Y:S04]  /*41c0*/  IMMA.8832.S4.S4.SAT R116, R158.reuse.ROW, R152.reuse.COL, R116 ;  /* 0x000000989e747237 */ /* 0x0c0b6800003c5474 */
[C---:B------:R5:W5:Y:S04]  /*41d0*/  IMMA.8832.S4.S4.SAT R114, R159.reuse.ROW, R152.COL, R114 ;  /* 0x000000989f727237 */ /* 0x040b6800003c5472 */
[-C--:B------:R5:W5:Y:S04]  /*41e0*/  IMMA.8832.S4.S4.SAT R112, R159.ROW, R153.reuse.COL, R112 ;  /* 0x000000999f707237 */ /* 0x080b6800003c5470 */
        /* <DEDUP_REMOVED lines=23> */
[-C--:B0-----:R5:W5:Y:S04]  /*4360*/  IMMA.8832.S4.S4.SAT R64, R148.ROW, R160.reuse.COL, R64 ;  /* 0x000000a094407237 */ /* 0x081b6800003c5440 */
[-C--:B------:R5:W5:Y:S01]  /*4370*/  IMMA.8832.S4.S4.SAT R62, R149.ROW, R160.reuse.COL, R62 ;  /* 0x000000a0953e7237 */ /* 0x080b6200003c543e */
[----:B------:R2:W0:Y:S03]  /*4380*/  LDSM.16.M88.4 R132, [R130+UR5] ;  /* 0x000000058284783b */ /* 0x0004260008000200 */
[-C--:B------:R5:W5:Y:S04]  /*4390*/  IMMA.8832.S4.S4.SAT R60, R150.ROW, R160.reuse.COL, R60 ;  /* 0x000000a0963c7237 */ /* 0x080b6800003c543c */
[-C--:B------:R5:W5:Y:S04]  /*43a0*/  IMMA.8832.S4.S4.SAT R58, R151.ROW, R160.reuse.COL, R58 ;  /* 0x000000a0973a7237 */ /* 0x080b6800003c543a */
[-C--:B------:R5:W5:Y:S01]  /*43b0*/  IMMA.8832.S4.S4.SAT R56, R156.ROW, R160.reuse.COL, R56 ;  /* 0x000000a09c387237 */ /* 0x080b6200003c5438 */
[----:B------:R2:W0:Y:S03]  /*43c0*/  LDSM.16.M88.4 R140, [R130+UR5+0x1000] ;  /* 0x00100005828c783b */ /* 0x0004260008000200 */
[-C--:B------:R5:W5:Y:S04]  /*43d0*/  IMMA.8832.S4.S4.SAT R54, R157.ROW, R160.reuse.COL, R54 ;  /* 0x000000a09d367237 */ /* 0x080b6800003c5436 */
[CC--:B------:R5:W5:Y:S04]  /*43e0*/  IMMA.8832.S4.S4.SAT R52, R158.reuse.ROW, R160.reuse.COL, R52 ;  /* 0x000000a09e347237 */ /* 0x0c0b6800003c5434 */
[C---:B------:R5:W5:Y:S01]  /*43f0*/  IMMA.8832.S4.S4.SAT R50, R159.reuse.ROW, R160.COL, R50 ;  /* 0x000000a09f327237 */ /* 0x040b6200003c5432 */
[----:B------:R2:W0:Y:S03]  /*4400*/  LDSM.16.M88.4 R136, [R130+UR4] ;  /* 0x000000048288783b */ /* 0x0004260008000200 */
[-C--:B------:R5:W5:Y:S04]  /*4410*/  IMMA.8832.S4.S4.SAT R48, R159.ROW, R161.reuse.COL, R48 ;  /* 0x000000a19f307237 */ /* 0x080b6800003c5430 */
[-C--:B------:R5:W5:Y:S04]  /*4420*/  IMMA.8832.S4.S4.SAT R46, R158.ROW, R161.reuse.COL, R46 ;  /* 0x000000a19e2e7237 */ /* 0x080b6800003c542e */
[-C--:B------:R5:W5:Y:S01]  /*4430*/  IMMA.8832.S4.S4.SAT R44, R157.ROW, R161.reuse.COL, R44 ;  /* 0x000000a19d2c7237 */ /* 0x080b6200003c542c */
[----:B------:R2:W0:Y:S03]  /*4440*/  LDSM.16.M88.4 R144, [R130+UR4+0x1000] ;  /* 0x001000048290783b */ /* 0x0004260008000200 */
        /* <DEDUP_REMOVED lines=19> */
[-C--:B------:R5:W5:Y:S04]  /*4580*/  IMMA.8832.S4.S4.SAT R4, R149.ROW, R163.reuse.COL, R4 ;  /* 0x000000a395047237 */ /* 0x080b6800003c5404 */
[----:B------:R5:W5:Y:S01]  /*4590*/  IMMA.8832.S4.S4.SAT R2, R148.ROW, R163.COL, R2 ;  /* 0x000000a394027237 */ /* 0x000b6200003c5402 */
[----:B------:R-:W-:-:S05]  /*45a0*/  @P1 BRA `(.L_x_20) ;  /* 0xffffdde000001947 */ /* 0x000fca000383ffff */
.L_x_9:
[----:B--2---:R-:W-:Y:S02]  /*45b0*/  ISETP.NE.U32.AND P1, PT, RZ, c[0x0][0x290], PT ;  /* 0x0000a400ff007a0c */ /* 0x004fe40003f25070 */
[----:B------:R-:W-:-:S02]  /*45c0*/  ISETP.NE.U32.AND P0, PT, RZ, c[0x0][0x298], PT ;  /* 0x0000a600ff007a0c */ /* 0x000fc40003f05070 */
[----:B------:R-:W-:Y:S02]  /*45d0*/  ISETP.NE.AND.EX P1, PT, RZ, c[0x0][0x294], PT, P1 ;  /* 0x0000a500ff007a0c */ /* 0x000fe40003f25310 */
[----:B------:R-:W-:-:S10]  /*45e0*/  ISETP.NE.AND.EX P0, PT, RZ, c[0x0][0x29c], PT, P0 ;  /* 0x0000a700ff007a0c */ /* 0x000fd40003f05300 */
[----:B01----:R-:W-:Y:S02]  /*45f0*/  @P1 IMAD.MOV.U32 R146, RZ, RZ, c[0x0][0x290] ;  /* 0x0000a400ff921624 */ /* 0x003fe400078e00ff */
[----:B------:R-:W-:Y:S02]  /*4600*/  @P1 IMAD.MOV.U32 R147, RZ, RZ, c[0x0][0x294] ;  /* 0x0000a500ff931624 */ /* 0x000fe400078e00ff */
[----:B---3--:R-:W-:Y:S02]  /*4610*/  @P0 IMAD.MOV.U32 R134, RZ, RZ, c[0x0][0x298] ;  /* 0x0000a600ff860624 */ /* 0x008fe400078e00ff */
[----:B------:R-:W-:-:S04]  /*4620*/  @P0 IMAD.MOV.U32 R135, RZ, RZ, c[0x0][0x29c] ;  /* 0x0000a700ff870624 */ /* 0x000fc800078e00ff */
[----:B------:R0:W4:Y:S04]  /*4630*/  @P1 LDG.E.SYS R146, [R146] ;  /* 0x0000000092921381 */ /* 0x00012800001ee900 */
[----:B-----5:R0:W4:Y:S01]  /*4640*/  @P0 LDG.E.SYS R151, [R134] ;  /* 0x0000000086970381 */ /* 0x02012200001ee900 */
[----:B------:R-:W-:Y:S01]  /*4650*/  IMAD.MOV.U32 R130, RZ, RZ, c[0x0][0x1b0] ;  /* 0x00006c00ff827624 */ /* 0x000fe200078e00ff */
[----:B------:R-:W-:Y:S01]  /*4660*/  MOV R132, 0xffffffff ;  /* 0xffffffff00847802 */ /* 0x000fe20000000f00 */
[----:B------:R-:W-:Y:S01]  /*4670*/  IMAD.MOV.U32 R0, RZ, RZ, c[0x0][0x2a8] ;  /* 0x0000aa00ff007624 */ /* 0x000fe200078e00ff */
[----:B------:R-:W1:Y:S01]  /*4680*/  S2UR UR5, SR_CTAID.Y ;  /* 0x00000000000579c3 */ /* 0x000e620000002600 */
[----:B------:R-:W-:Y:S01]  /*4690*/  ULDC UR4, c[0x0][0x1c0] ;  /* 0x0000700000047ab9 */ /* 0x000fe20000000800 */
[----:B------:R-:W-:Y:S01]  /*46a0*/  ISETP.GE.AND P5, PT, R130, 0x2, PT ;  /* 0x000000028200780c */ /* 0x000fe20003fa6270 */
[----:B------:R-:W-:Y:S01]  /*46b0*/  IMAD.MOV.U32 R137, RZ, RZ, -0x1 ;  /* 0xffffffffff897424 */ /* 0x000fe200078e00ff */
[----:B------:R-:W2:Y:S01]  /*46c0*/  S2R R145, SR_CTAID.X ;  /* 0x0000000000917919 */ /* 0x000ea20000002500 */
[----:B------:R-:W-:Y:S01]  /*46d0*/  SHF.L.U32 R132, R132, c[0x0][0x1c0], RZ ;  /* 0x0000700084847a19 */ /* 0x000fe200000006ff */
[----:B------:R-:W-:Y:S01]  /*46e0*/  IMAD.MOV.U32 R136, RZ, RZ, c[0x0][0x2a8] ;  /* 0x0000aa00ff887624 */ /* 0x000fe200078e00ff */
[----:B------:R-:W-:-:S02]  /*46f0*/  ISETP.NE.OR P2, PT, R0, 0x1, !P5 ;  /* 0x000000010000780c */ /* 0x000fc40006f45670 */
[----:B------:R-:W-:Y:S02]  /*4700*/  MOV R148, 0x4 ;  /* 0x0000000400947802 */ /* 0x000fe40000000f00 */
[----:B------:R-:W-:Y:S01]  /*4710*/  ISETP.NE.AND P4, PT, R0, 0x1, PT ;  /* 0x000000010000780c */ /* 0x000fe20003f85270 */
[----:B-1----:R-:W-:Y:S01]  /*4720*/  USHF.L.U32 UR4, UR5, UR4, URZ ;  /* 0x0000000405047299 */ /* 0x002fe2000800063f */
[----:B--2---:R-:W-:Y:S02]  /*4730*/  LOP3.LUT R132, R145, R132, RZ, 0x30, !PT ;  /* 0x0000008491847212 */ /* 0x004fe400078e30ff */
[----:B------:R-:W-:-:S03]  /*4740*/  SHF.R.S32.HI R145, RZ, c[0x0][0x1c0], R145 ;  /* 0x00007000ff917a19 */ /* 0x000fc60000011491 */
[----:B------:R-:W-:-:S05]  /*4750*/  IADD3 R132, R132, UR4, RZ ;  /* 0x0000000484847c10 */ /* 0x000fca000fffe0ff */
[----:B------:R-:W-:-:S04]  /*4760*/  IMAD R149, R132, c[0x0][0x1a8], R145 ;  /* 0x00006a0084957a24 */ /* 0x000fc800078e0291 */
[----:B------:R-:W-:Y:S01]  /*4770*/  IMAD.WIDE R148, R149, R148, c[0x0][0x2a0] ;  /* 0x0000a80095947625 */ /* 0x000fe200078e0294 */
[----:B------:R-:W-:-:S03]  /*4780*/  @!P1 MOV R146, c[0x0][0x288] ;  /* 0x0000a20000929a02 */ /* 0x000fc60000000f00 */
[----:B------:R-:W-:Y:S01]  /*4790*/  @!P0 IMAD.MOV.U32 R151, RZ, RZ, c[0x0][0x28c] ;  /* 0x0000a300ff978624 */ /* 0x000fe200078e00ff */
[----:B------:R-:W-:Y:S05]  /*47a0*/  @P2 BRA `(.L_x_21) ;  /* 0x000000b000002947 */ /* 0x000fea0003800000 */
[----:B0-----:R-:W-:Y:S01]  /*47b0*/  ISETP.GT.AND P0, PT, R221, RZ, PT ;  /* 0x000000ffdd00720c */ /* 0x001fe20003f04270 */
[----:B------:R-:W-:Y:S01]  /*47c0*/  BMOV.32.CLEAR RZ, B0 ;  /* 0x0000000000ff7355 */ /* 0x000fe20000100000 */
[----:B------:R-:W-:Y:S01]  /*47d0*/  BSSY B0, `(.L_x_22) ;  /* 0x0000005000007945 */ /* 0x000fe20003800000 */
[----:B------:R-:W-:-:S09]  /*47e0*/  MOV R137, 0xffffffff ;  /* 0xffffffff00897802 */ /* 0x000fd20000000f00 */
[----:B------:R-:W-:Y:S05]  /*47f0*/  @P0 BRA `(.L_x_23) ;  /* 0x0000002000000947 */ /* 0x000fea0003800000 */
[----:B------:R-:W2:Y:S02]  /*4800*/  LDG.E.STRONG.GPU R137, [R148] ;  /* 0x0000000094897381 */ /* 0x000ea400001f4900 */
[----:B--2---:R-:W-:-:S05]  /*4810*/  CCTL.IVALL ;  /* 0x00000000ff00798f */ /* 0x004fca0002000000 */
.L_x_23:
[----:B------:R-:W-:Y:S05]  /*4820*/  BSYNC B0 ;  /* 0x0000000000007941 */ /* 0x000fea0003800000 */
.L_x_22:
[----:B------:R-:W-:Y:S01]  /*4830*/  ISETP.NE.AND P0, PT, R220, RZ, PT ;  /* 0x000000ffdc00720c */ /* 0x000fe20003f05270 */
[----:B------:R-:W-:-:S03]  /*4840*/  IMAD.MOV.U32 R136, RZ, RZ, 0x1 ;  /* 0x00000001ff887424 */ /* 0x000fc600078e00ff */
[----:B----4-:R-:W-:Y:S02]  /*4850*/  FSEL R151, R151, 1, !P0 ;  /* 0x3f80000097977808 */ /* 0x010fe40004000000 */
.L_x_21:
[----:B0-----:R-:W-:Y:S01]  /*4860*/  SHF.R.S32.HI R138, RZ, 0x1f, R221 ;  /* 0x0000001fff8a7819 */ /* 0x001fe200000114dd */
[----:B------:R-:W-:Y:S01]  /*4870*/  ULEA UR14, UR15, UR14, 0x1 ;  /* 0x0000000e0f0e7291 */ /* 0x000fe2000f8e083f */
[----:B------:R-:W-:Y:S01]  /*4880*/  ISETP.GT.AND P3, PT, R130, 0x1, PT ;  /* 0x000000018200780c */ /* 0x000fe20003f64270 */
[----:B------:R-:W-:Y:S01]  /*4890*/  USHF.L.U32 UR13, UR13, 0x5, URZ ;  /* 0x000000050d0d7899 */ /* 0x000fe2000800063f */
[CC--:B------:R-:W-:Y:S01]  /*48a0*/  LEA.HI R144, R138.reuse, R221.reuse, RZ, 0x5 ;  /* 0x000000dd8a907211 */ /* 0x0c0fe200078f28ff */
[----:B------:R-:W-:Y:S01]  /*48b0*/  USHF.L.U32 UR14, UR14, 0x3, URZ ;  /* 0x000000030e0e7899 */ /* 0x000fe2000800063f */
[----:B------:R-:W-:Y:S01]  /*48c0*/  LEA.HI R141, R138, R221, RZ, 0x7 ;  /* 0x000000dd8a8d7211 */ /* 0x000fe200078f38ff */
[----:B------:R-:W-:Y:S01]  /*48d0*/  IMAD.MOV.U32 R160, RZ, RZ, c[0x0][0x200] ;  /* 0x00008000ffa07624 */ /* 0x000fe200078e00ff */
[----:B------:R-:W-:Y:S01]  /*48e0*/  SHF.R.S32.HI R133, RZ, 0x5, R144 ;  /* 0x00000005ff857819 */ /* 0x000fe20000011490 */
[----:B------:R-:W-:Y:S01]  /*48f0*/  UIMAD UR13, UR14, 0x44, UR13 ;  /* 0x000000440e0d78a4 */ /* 0x000fe2000f8e020d */
[----:B------:R-:W-:Y:S01]  /*4900*/  LOP3.LUT R144, R144, 0xffffffe0, RZ, 0xc0, !PT ;  /* 0xffffffe090907812 */ /* 0x000fe200078ec0ff */
[----:B------:R-:W-:Y:S01]  /*4910*/  IMAD.MOV.U32 R150, RZ, RZ, c[0x0][0x218] ;  /* 0x00008600ff967624 */ /* 0x000fe200078e00ff */
[----:B------:R-:W-:Y:S01]  /*4920*/  SHF.R.S32.HI R0, RZ, 0x1f, R133 ;  /* 0x0000001fff007819 */ /* 0x000fe20000011485 */
[----:B------:R-:W-:Y:S01]  /*4930*/  IMAD.MOV.U32 R147, RZ, RZ, c[0x0][0x21c] ;  /* 0x00008700ff937624 */ /* 0x000fe200078e00ff */
[----:B------:R-:W-:Y:S01]  /*4940*/  ISETP.NE.U32.AND P6, PT, RZ, c[0x0][0x280], PT ;  /* 0x0000a000ff007a0c */ /* 0x000fe20003fc5070 */
[----:B------:R-:W-:Y:S01]  /*4950*/  IMAD.IADD R144, R221, 0x1, -R144 ;  /* 0x00000001dd907824 */ /* 0x000fe200078e0a90 */
[----:B------:R-:W-:-:S04]  /*4960*/  LEA.HI R0, R0, R133, RZ, 0x2 ;  /* 0x0000008500007211 */ /* 0x000fc800078f10ff */
[----:B------:R-:W-:Y:S02]  /*4970*/  SHF.R.S32.HI R131, RZ, 0x1f, R144 ;  /* 0x0000001fff837819 */ /* 0x000fe40000011490 */
[----:B------:R-:W-:Y:S02]  /*4980*/  LOP3.LUT R0, R0, 0xfffffffc, RZ, 0xc0, !PT ;  /* 0xfffffffc00007812 */ /* 0x000fe400078ec0ff */
[----:B------:R-:W-:Y:S02]  /*4990*/  LEA.HI R134, R131, R144, RZ, 0x4 ;  /* 0x0000009083867211 */ /* 0x000fe400078f20ff */
[----:B------:R-:W-:Y:S01]  /*49a0*/  LOP3.LUT R131, R141, 0xffffff80, RZ, 0xc0, !PT ;  /* 0xffffff808d837812 */ /* 0x000fe200078ec0ff */
[----:B------:R-:W-:Y:S01]  /*49b0*/  IMAD.IADD R0, R133, 0x1, -R0 ;  /* 0x0000000185007824 */ /* 0x000fe200078e0a00 */
[C---:B------:R-:W-:Y:S02]  /*49c0*/  LOP3.LUT R139, R134.reuse, 0x1ffffff0, RZ, 0xc0, !PT ;  /* 0x1ffffff0868b7812 */ /* 0x040fe400078ec0ff */
[----:B------:R-:W-:-:S02]  /*49d0*/  LEA.HI.SX32 R134, R134, R131, 0x1c ;  /* 0x0000008386867211 */ /* 0x000fc400078fe2ff */
[----:B------:R-:W-:Y:S01]  /*49e0*/  LEA.HI R135, R0, R0, RZ, 0x1 ;  /* 0x0000000000877211 */ /* 0x000fe200078f08ff */
[----:B------:R-:W-:Y:S01]  /*49f0*/  IMAD.IADD R144, R144, 0x1, -R139 ;  /* 0x0000000190907824 */ /* 0x000fe200078e0a8b */
[----:B------:R-:W-:Y:S02]  /*4a00*/  SHF.R.S32.HI R141, RZ, 0x7, R141 ;  /* 0x00000007ff8d7819 */ /* 0x000fe4000001148d */
[----:B------:R-:W-:Y:S01]  /*4a10*/  LOP3.LUT R133, R135, 0x3ffffffe, RZ, 0xc0, !PT ;  /* 0x3ffffffe87857812 */ /* 0x000fe200078ec0ff */
[----:B------:R-:W-:Y:S01]  /*4a20*/  IMAD.SHL.U32 R144, R144, 0x8, RZ ;  /* 0x0000000890907824 */ /* 0x000fe200078e00ff */
[----:B------:R-:W-:Y:S02]  /*4a30*/  SHF.R.S32.HI R135, RZ, 0x1, R135 ;  /* 0x00000001ff877819 */ /* 0x000fe40000011487 */
[C---:B------:R-:W-:Y:S01]  /*4a40*/  LOP3.LUT R139, R221.reuse, 0x1f, RZ, 0xc0, !PT ;  /* 0x0000001fdd8b7812 */ /* 0x040fe200078ec0ff */
[----:B------:R-:W-:Y:S02]  /*4a50*/  IMAD R132, R132, 0x80, R144 ;  /* 0x0000008084847824 */ /* 0x000fe400078e0290 */
[----:B------:R-:W-:Y:S01]  /*4a60*/  IMAD.IADD R133, R0, 0x1, -R133 ;  /* 0x0000000100857824 */ /* 0x000fe200078e0a85 */
[----:B------:R-:W-:Y:S01]  /*4a70*/  LOP3.LUT R0, R221, 0x3, RZ, 0xc0, !PT ;  /* 0x00000003dd007812 */ /* 0x000fe200078ec0ff */
[----:B------:R-:W-:Y:S01]  /*4a80*/  IMAD R138, R135, 0x40, R134 ;  /* 0x00000040878a7824 */ /* 0x000fe200078e0286 */
[----:B------:R-:W-:Y:S01]  /*4a90*/  SHF.R.S32.HI R131, RZ, 0x1f, R132 ;  /* 0x0000001fff837819 */ /* 0x000fe20000011484 */
[----:B------:R-:W-:Y:S01]  /*4aa0*/  IMAD R134, R141, -0x70, R134 ;  /* 0xffffff908d867824 */ /* 0x000fe200078e0286 */
[C---:B------:R-:W-:Y:S01]  /*4ab0*/  ISETP.GE.AND P2, PT, R132.reuse, c[0x0][0x178], PT ;  /* 0x00005e0084007a0c */ /* 0x040fe20003f46270 */
[----:B------:R-:W-:Y:S01]  /*4ac0*/  IMAD R138, R133, 0x4, R138 ;  /* 0x00000004858a7824 */ /* 0x000fe200078e028a */
[--C-:B------:R-:W-:Y:S01]  /*4ad0*/  SHF.R.U64 R130, R132, 0x1, R131.reuse ;  /* 0x0000000184827819 */ /* 0x100fe20000001283 */
[----:B------:R-:W-:Y:S01]  /*4ae0*/  IMAD R134, R135, 0x8, R134 ;  /* 0x0000000887867824 */ /* 0x000fe200078e0286 */
[----:B------:R-:W-:Y:S01]  /*4af0*/  SHF.R.U32.HI R131, RZ, 0x1, R131 ;  /* 0x00000001ff837819 */ /* 0x000fe20000011683 */
[----:B------:R-:W-:Y:S01]  /*4b00*/  IMAD R145, R145, 0x80, R138 ;  /* 0x0000008091917824 */ /* 0x000fe200078e028a */
[----:B------:R-:W-:Y:S01]  /*4b10*/  LOP3.LUT R130, R130, 0xfffffffc, RZ, 0xc0, !PT ;  /* 0xfffffffc82827812 */ /* 0x000fe200078ec0ff */
[----:B------:R-:W-:Y:S01]  /*4b20*/  IMAD R133, R133, 0x4, R134 ;  /* 0x0000000485857824 */ /* 0x000fe200078e0286 */
[----:B------:R-:W-:Y:S01]  /*4b30*/  LOP3.LUT R131, R131, 0x1fffffff, RZ, 0xc0, !PT ;  /* 0x1fffffff83837812 */ /* 0x000fe200078ec0ff */
[----:B------:R-:W-:Y:S01]  /*4b40*/  IMAD.SHL.U32 R144, R144, 0x4, RZ ;  /* 0x0000000490907824 */ /* 0x000fe200078e00ff */
[----:B------:R-:W-:-:S02]  /*4b50*/  SHF.R.S32.HI R154, RZ, 0x1f, R145 ;  /* 0x0000001fff9a7819 */ /* 0x000fc40000011491 */
[----:B------:R-:W-:Y:S01]  /*4b60*/  SHF.R.U32.HI R139, RZ, 0x2, R139 ;  /* 0x00000002ff8b7819 */ /* 0x000fe2000001168b */
[C-C-:B------:R-:W-:Y:S01]  /*4b70*/  IMAD.WIDE.U32 R134, R145.reuse, c[0x0][0x240], R130.reuse ;  /* 0x0000900091867a25 */ /* 0x140fe200078e0082 */
[----:B------:R-:W-:Y:S02]  /*4b80*/  LOP3.LUT R144, R144, 0xffffffe0, RZ, 0xc0, !PT ;  /* 0xffffffe090907812 */ /* 0x000fe400078ec0ff */
[----:B------:R-:W-:Y:S01]  /*4b90*/  ISETP.NE.AND.EX P6, PT, RZ, c[0x0][0x284], !P2, P6 ;  /* 0x0000a100ff007a0c */ /* 0x000fe200057c5360 */
[----:B------:R-:W-:Y:S01]  /*4ba0*/  IMAD R132, R154, c[0x0][0x240], RZ ;  /* 0x000090009a847a24 */ /* 0x000fe200078e02ff */
[----:B------:R-:W-:Y:S01]  /*4bb0*/  IADD3 R152, P1, R134, c[0x0][0x280], RZ ;  /* 0x0000a00086987a10 */ /* 0x000fe20007f3e0ff */
[----:B------:R-:W-:Y:S02]  /*4bc0*/  IMAD R154, R154, c[0x0][0x1f8], RZ ;  /* 0x00007e009a9a7a24 */ /* 0x000fe400078e02ff */
[----:B------:R-:W-:-:S04]  /*4bd0*/  IMAD.WIDE.U32 R130, R145, c[0x0][0x1f8], R130 ;  /* 0x00007e0091827a25 */ /* 0x000fc800078e0082 */
[C---:B------:R-:W-:Y:S01]  /*4be0*/  IMAD R154, R145.reuse, c[0x0][0x1fc], R154 ;  /* 0x00007f00919a7a24 */ /* 0x040fe200078e029a */
[----:B------:R-:W-:Y:S01]  /*4bf0*/  IADD3 R159, P0, R130, c[0x0][0x238], RZ ;  /* 0x00008e00829f7a10 */ /* 0x000fe20007f1e0ff */
[----:B------:R-:W-:Y:S02]  /*4c00*/  IMAD R153, R145, c[0x0][0x244], R132 ;  /* 0x0000910091997a24 */ /* 0x000fe400078e0284 */
[----:B------:R-:W-:Y:S01]  /*4c10*/  IMAD R0, R139, 0x44, R0 ;  /* 0x000000448b007824 */ /* 0x000fe200078e0200 */
[----:B------:R-:W-:Y:S01]  /*4c20*/  IADD3.X R154, R131, c[0x0][0x23c], R154, P0, !PT ;  /* 0x00008f00839a7a10 */ /* 0x000fe200007fe49a */
[----:B------:R-:W-:Y:S01]  /*4c30*/  IMAD R144, R133, 0x220, R144 ;  /* 0x0000022085907824 */ /* 0x000fe200078e0290 */
[----:B------:R-:W-:Y:S01]  /*4c40*/  ISETP.EQ.AND P0, PT, R136, 0x1, PT ;  /* 0x000000018800780c */ /* 0x000fe20003f02270 */
[----:B------:R-:W-:Y:S01]  /*4c50*/  IMAD.MOV.U32 R134, RZ, RZ, c[0x0][0x200] ;  /* 0x00008000ff867624 */ /* 0x000fe200078e00ff */
[----:B------:R-:W-:Y:S01]  /*4c60*/  IADD3.X R153, R135, c[0x0][0x284], R153, P1, !PT ;  /* 0x0000a10087997a10 */ /* 0x000fe20000ffe499 */
[----:B------:R-:W-:Y:S01]  /*4c70*/  IMAD.MOV.U32 R133, RZ, RZ, c[0x0][0x204] ;  /* 0x00008100ff857624 */ /* 0x000fe200078e00ff */
[----:B------:R-:W-:Y:S01]  /*4c80*/  ISETP.NE.U32.AND P1, PT, RZ, c[0x0][0x238], PT ;  /* 0x00008e00ff007a0c */ /* 0x000fe20003f25070 */
[----:B------:R-:W-:Y:S01]  /*4c90*/  IMAD.MOV.U32 R131, RZ, RZ, c[0x0][0x204] ;  /* 0x00008100ff837624 */ /* 0x000fe200078e00ff */
[----:B------:R-:W-:Y:S01]  /*4ca0*/  IADD3 R0, R0, UR13, RZ ;  /* 0x0000000d00007c10 */ /* 0x000fe2000fffe0ff */
[----:B------:R-:W-:Y:S01]  /*4cb0*/  IMAD.MOV.U32 R132, RZ, RZ, c[0x0][0x218] ;  /* 0x00008600ff847624 */ /* 0x000fe200078e00ff */
[----:B------:R-:W-:Y:S01]  /*4cc0*/  ISETP.NE.AND.EX P1, PT, RZ, c[0x0][0x23c], !P2, P1 ;  /* 0x00008f00ff007a0c */ /* 0x000fe20005725310 */
[----:B------:R-:W-:-:S03]  /*4cd0*/  IMAD.MOV.U32 R130, RZ, RZ, c[0x0][0x21c] ;  /* 0x00008700ff827624 */ /* 0x000fc600078e00ff */
[----:B------:R-:W-:Y:S01]  /*4ce0*/  SEL R135, RZ, 0x1, !P1 ;  /* 0x00000001ff877807 */ /* 0x000fe20004800000 */
[----:B------:R-:W-:Y:S05]  /*4cf0*/  @P3 BRA P0, `(.L_x_24) ;  /* 0x000001c000003947 */ /* 0x000fea0000000000 */
[----:B------:R-:W-:-:S12]  /*4d00*/  ISETP.NE.AND P0, PT, R136, 0x2, PT ;  /* 0x000000028800780c */ /* 0x000fd80003f05270 */
[----:B------:R-:W-:Y:S05]  /*4d10*/  @P0 BRA `(.L_x_25) ;  /* 0x0000037000000947 */ /* 0x000fea0003800000 */
[----:B------:R-:W-:Y:S01]  /*4d20*/  MOV R130, c[0x0][0x170] ;  /* 0x00005c0000827a02 */ /* 0x000fe20000000f00 */
[----:B------:R-:W-:-:S03]  /*4d30*/  IMAD.WIDE R132, R220, c[0x0][0x160], RZ ;  /* 0x00005800dc847a25 */ /* 0x000fc600078e02ff */
[----:B------:R-:W-:Y:S01]  /*4d40*/  SHF.R.S32.HI R130, RZ, 0x1f, R130 ;  /* 0x0000001fff827819 */ /* 0x000fe20000011482 */
[----:B------:R-:W-:Y:S02]  /*4d50*/  IMAD R133, R133, c[0x0][0x170], RZ ;  /* 0x00005c0085857a24 */ /* 0x000fe400078e02ff */
[----:B------:R-:W-:-:S04]  /*4d60*/  IMAD.WIDE.U32 R136, R132, c[0x0][0x170], RZ ;  /* 0x00005c0084887a25 */ /* 0x000fc800078e00ff */
[----:B------:R-:W-:Y:S01]  /*4d70*/  IMAD R133, R132, R130, R133 ;  /* 0x0000008284857224 */ /* 0x000fe200078e0285 */
[----:B------:R-:W-:Y:S01]  /*4d80*/  MOV R130, c[0x0][0x174] ;  /* 0x00005d0000827a02 */ /* 0x000fe20000000f00 */
[----:B------:R-:W-:-:S03]  /*4d90*/  IMAD.WIDE.U32 R138, R136, c[0x0][0x174], RZ ;  /* 0x00005d00888a7a25 */ /* 0x000fc600078e00ff */
[----:B------:R-:W-:Y:S02]  /*4da0*/  IADD3 R132, R137, R133, RZ ;  /* 0x0000008589847210 */ /* 0x000fe40007ffe0ff */
[----:B------:R-:W-:-:S03]  /*4db0*/  SHF.R.S32.HI R130, RZ, 0x1f, R130 ;  /* 0x0000001fff827819 */ /* 0x000fc60000011482 */
[----:B------:R-:W-:-:S04]  /*4dc0*/  IMAD R133, R132, c[0x0][0x174], RZ ;  /* 0x00005d0084857a24 */ /* 0x000fc800078e02ff */
[----:B------:R-:W-:Y:S02]  /*4dd0*/  IMAD R133, R130, R136, R133 ;  /* 0x0000008882857224 */ /* 0x000fe400078e0285 */
[----:B------:R-:W-:Y:S02]  /*4de0*/  IMAD.MOV.U32 R130, RZ, RZ, c[0x0][0x178] ;  /* 0x00005e00ff827624 */ /* 0x000fe400078e00ff */
[----:B------:R-:W-:Y:S01]  /*4df0*/  IMAD.WIDE.U32 R136, R138, c[0x0][0x178], RZ ;  /* 0x00005e008a887a25 */ /* 0x000fe200078e00ff */
[----:B------:R-:W-:Y:S02]  /*4e00*/  IADD3 R132, R139, R133, RZ ;  /* 0x000000858b847210 */ /* 0x000fe40007ffe0ff */
[----:B------:R-:W-:-:S03]  /*4e10*/  SHF.R.S32.HI R133, RZ, 0x1f, R130 ;  /* 0x0000001fff857819 */ /* 0x000fc60000011482 */
[----:B------:R-:W-:-:S04]  /*4e20*/  IMAD R132, R132, c[0x0][0x178], RZ ;  /* 0x00005e0084847a24 */ /* 0x000fc800078e02ff */
[----:B------:R-:W-:-:S04]  /*4e30*/  IMAD R133, R133, R138, R132 ;  /* 0x0000008a85857224 */ /* 0x000fc800078e0284 */
[----:B------:R-:W-:-:S05]  /*4e40*/  IMAD.IADD R133, R137, 0x1, R133 ;  /* 0x0000000189857824 */ /* 0x000fca00078e0285 */
[----:B------:R-:W-:-:S04]  /*4e50*/  LEA.HI R136, P0, R133, R136, RZ, 0x1 ;  /* 0x0000008885887211 */ /* 0x000fc800078108ff */
[----:B------:R-:W-:-:S04]  /*4e60*/  IADD3.X R133, RZ, R133, RZ, P0, !PT ;  /* 0x00000085ff857210 */ /* 0x000fc800007fe4ff */
[--C-:B------:R-:W-:Y:S02]  /*4e70*/  SHF.R.S64 R137, R136, 0x1, R133.reuse ;  /* 0x0000000188897819 */ /* 0x100fe40000001085 */
[----:B------:R-:W-:Y:S02]  /*4e80*/  SHF.R.S32.HI R130, RZ, 0x1, R133 ;  /* 0x00000001ff827819 */ /* 0x000fe40000011485 */
[----:B------:R-:W-:-:S04]  /*4e90*/  IADD3 R152, P0, R137, R152, RZ ;  /* 0x0000009889987210 */ /* 0x000fc80007f1e0ff */
[----:B------:R-:W-:Y:S01]  /*4ea0*/  IADD3.X R153, R130, R153, RZ, P0, !PT ;  /* 0x0000009982997210 */ /* 0x000fe200007fe4ff */
[----:B------:R-:W-:Y:S05]  /*4eb0*/  BRA `(.L_x_25) ;  /* 0x000001d000007947 */ /* 0x000fea0003800000 */
.L_x_24:
[----:B------:R-:W-:-:S12]  /*4ec0*/  ISETP.NE.AND P0, PT, R137, R220, PT ;  /* 0x000000dc8900720c */ /* 0x000fd80003f05270 */
[----:B------:R-:W-:Y:S01]  /*4ed0*/  BAR.RED.AND.DEFER_BLOCKING 0x0, P0 ;  /* 0x0000000000007b1d */ /* 0x000fe20000014400 */
[----:B------:R-:W-:-:S04]  /*4ee0*/  ISETP.NE.AND P0, PT, R220, RZ, PT ;  /* 0x000000ffdc00720c */ /* 0x000fc80003f05270 */
[----:B------:R-:W-:Y:S02]  /*4ef0*/  SEL R159, R159, R152, !P0 ;  /* 0x000000989f9f7207 */ /* 0x000fe40004000000 */
[----:B------:R-:W-:Y:S02]  /*4f00*/  SEL R154, R154, R153, !P0 ;  /* 0x000000999a9a7207 */ /* 0x000fe40004000000 */
[----:B------:R-:W-:Y:S02]  /*4f10*/  SEL R150, R132, c[0x0][0x260], !P0 ;  /* 0x0000980084967a07 */ /* 0x000fe40004000000 */
[----:B------:R-:W-:Y:S02]  /*4f20*/  SEL R147, R130, c[0x0][0x264], !P0 ;  /* 0x0000990082937a07 */ /* 0x000fe40004000000 */
[----:B------:R-:W-:Y:S02]  /*4f30*/  @P0 SEL R135, RZ, 0x1, !P6 ;  /* 0x00000001ff870807 */ /* 0x000fe40007000000 */
[----:B------:R-:W-:-:S02]  /*4f40*/  SEL R160, R134, c[0x0][0x248], !P0 ;  /* 0x0000920086a07a07 */ /* 0x000fc40004000000 */
[----:B------:R-:W-:Y:S01]  /*4f50*/  SEL R131, R133, c[0x0][0x24c], !P0 ;  /* 0x0000930085837a07 */ /* 0x000fe20004000000 */
[----:B------:R-:W0:Y:S02]  /*4f60*/  B2R.RESULT RZ, P1 ;  /* 0x0000000000ff731c */ /* 0x000e240000024000 */
[----:B0-----:R-:W-:Y:S05]  /*4f70*/  @!P1 BRA `(.L_x_26) ;  /* 0x000000f000009947 */ /* 0x001fea0003800000 */
[----:B------:R-:W-:-:S12]  /*4f80*/  ISETP.GT.AND P1, PT, R221, RZ, PT ;  /* 0x000000ffdd00720c */ /* 0x000fd80003f24270 */
.L_x_28:
[----:B------:R-:W-:Y:S05]  /*4f90*/  @P1 BRA `(.L_x_27) ;  /* 0x0000002000001947 */ /* 0x000fea0003800000 */
[----:B------:R-:W2:Y:S02]  /*4fa0*/  LDG.E.STRONG.GPU R137, [R148] ;  /* 0x0000000094897381 */ /* 0x000ea400001f4900 */
[----:B--2---:R-:W-:-:S05]  /*4fb0*/  CCTL.IVALL ;  /* 0x00000000ff00798f */ /* 0x004fca0002000000 */
.L_x_27:
[----:B------:R-:W-:Y:S01]  /*4fc0*/  ISETP.NE.AND P0, PT, R137, R220, PT ;  /* 0x000000dc8900720c */ /* 0x000fe20003f05270 */
[----:B------:R-:W-:Y:S11]  /*4fd0*/  WARPSYNC 0xffffffff ;  /* 0xffffffff00007948 */ /* 0x000ff60003800000 */
[----:B------:R-:W-:Y:S05]  /*4fe0*/  BAR.RED.AND.DEFER_BLOCKING 0x0, P0 ;  /* 0x0000000000007b1d */ /* 0x000fea0000014400 */
[----:B------:R-:W0:Y:S02]  /*4ff0*/  B2R.RESULT RZ, P0 ;  /* 0x0000000000ff731c */ /* 0x000e240000004000 */
[----:B0-----:R-:W-:Y:S05]  /*5000*/  @!P0 BRA `(.L_x_26) ;  /* 0x0000006000008947 */ /* 0x001fea0003800000 */
.L_x_29:
[----:B------:R-:W-:Y:S01]  /*5010*/  VOTE.ANY R130, PT, PT ;  /* 0x0000000000827806 */ /* 0x000fe200038e0100 */
[----:B------:R-:W-:Y:S01]  /*5020*/  YIELD ;  /* 0x0000000000007946 */ /* 0x000fe20003800000 */
[----:B------:R-:W-:-:S02]  /*5030*/  VOTEU.ANY UR4, UPT, PT ;  /* 0x0000000000047886 */ /* 0x000fc400038e0100 */
[----:B------:R-:W-:-:S12]  /*5040*/  LOP3.LUT P0, RZ, R130, UR4, RZ, 0xc, !PT ;  /* 0x0000000482ff7c12 */ /* 0x000fd8000f800cff */
[----:B----4-:R-:W-:Y:S05]  /*5050*/  @!P0 BRA.U `(.L_x_28) ;  /* 0xffffff3100008947 */ /* 0x010fea000383ffff */
[----:B------:R-:W-:Y:S05]  /*5060*/  BRA `(.L_x_29) ;  /* 0xffffffa000007947 */ /* 0x000fea000383ffff */
.L_x_26:
[----:B------:R-:W-:Y:S04]  /*5070*/  WARPSYNC 0xffffffff ;  /* 0xffffffff00007948 */ /* 0x000fe80003800000 */
[----:B------:R-:W-:Y:S05]  /*5080*/  BAR.SYNC.DEFER_BLOCKING 0x0 ;  /* 0x0000000000007b1d */ /* 0x000fea0000010000 */
.L_x_25:
[----:B----4-:R-:W-:Y:S01]  /*5090*/  FSETP.NEU.AND P0, PT, R151, RZ, PT ;  /* 0x000000ff9700720b */ /* 0x010fe20003f0d000 */
[----:B------:R-:W-:Y:S01]  /*50a0*/  ULDC.64 UR4, c[0x0][0x170] ;  /* 0x00005c0000047ab9 */ /* 0x000fe20000000a00 */
[----:B------:R-:W-:Y:S01]  /*50b0*/  BMOV.32.CLEAR RZ, B0 ;  /* 0x0000000000ff7355 */ /* 0x000fe20000100000 */
[----:B------:R-:W-:Y:S01]  /*50c0*/  UIMAD UR5, UR5, UR4, URZ ;  /* 0x00000004050572a4 */ /* 0x000fe2000f8e023f */
[----:B------:R-:W-:Y:S02]  /*50d0*/  BSSY B0, `(.L_x_30) ;  /* 0x00006d6000007945 */ /* 0x000fe40003800000 */
[----:B------:R-:W-:-:S02]  /*50e0*/  ULDC UR4, c[0x0][0x160] ;  /* 0x0000580000047ab9 */ /* 0x000fc40000000800 */
[----:B------:R-:W-:-:S04]  /*50f0*/  UIMAD UR4, UR5, UR4, URZ ;  /* 0x00000004050472a4 */ /* 0x000fc8000f8e023f */
[----:B------:R-:W-:Y:S05]  /*5100*/  @!P0 BRA `(.L_x_31) ;  /* 0x0000458000008947 */ /* 0x000fea0003800000 */
[----:B------:R-:W-:Y:S02]  /*5110*/  PRMT R135, R135, 0x9910, RZ ;  /* 0x0000991087877816 */ /* 0x000fe400000000ff */
[----:B------:R-:W-:Y:S02]  /*5120*/  MOV R157, RZ ;  /* 0x000000ff009d7202 */ /* 0x000fe40000000f00 */
[----:B------:R-:W-:-:S04]  /*5130*/  ISETP.NE.AND P0, PT, R135, RZ, PT ;  /* 0x000000ff8700720c */ /* 0x000fc80003f05270 */
[----:B------:R-:W-:-:S12]  /*5140*/  ISETP.LT.AND P1, PT, R145, UR4, P0 ;  /* 0x0000000491007c0c */ /* 0x000fd80008721270 */
[----:B------:R-:W-:Y:S02]  /*5150*/  @P1 MOV R132, R159 ;  /* 0x0000009f00841202 */ /* 0x000fe40000000f00 */
[----:B------:R-:W-:-:S08]  /*5160*/  @P1 MOV R133, R154 ;  /* 0x0000009a00851202 */ /* 0x000fd00000000f00 */
[----:B------:R0:W2:Y:S01]  /*5170*/  @P1 LDG.E.LTC128B.SYS R157, [R132] ;  /* 0x00000000849d1381 */ /* 0x0000a200001ee920 */
[----:B------:R-:W-:Y:S02]  /*5180*/  IADD3 R156, R145, 0x2, RZ ;  /* 0x00000002919c7810 */ /* 0x000fe40007ffe0ff */
[----:B------:R-:W-:Y:S02]  /*5190*/  IADD3 R160, P1, R160, R159, RZ ;  /* 0x0000009fa0a07210 */ /* 0x000fe40007f3e0ff */
[----:B------:R-:W-:Y:S02]  /*51a0*/  ISETP.LT.AND P2, PT, R156, UR4, P0 ;  /* 0x000000049c007c0c */ /* 0x000fe40008741270 */
[----:B------:R-:W-:Y:S02]  /*51b0*/  MOV R155, RZ ;  /* 0x000000ff009b7202 */ /* 0x000fe40000000f00 */
[----:B------:R-:W-:-:S08]  /*51c0*/  IADD3.X R161, R131, R154, RZ, P1, !PT ;  /* 0x0000009a83a17210 */ /* 0x000fd00000ffe4ff */
[----:B------:R-:W3:Y:S04]  /*51d0*/  @P2 LDG.E.LTC128B.SYS R155, [R160] ;  /* 0x00000000a09b2381 */ /* 0x000ee800001ee920 */
[----:B------:R-:W-:Y:S01]  /*51e0*/  BAR.SYNC.DEFER_BLOCKING 0x0 ;  /* 0x0000000000007b1d */ /* 0x000fe20000010000 */
[----:B------:R-:W-:Y:S02]  /*51f0*/  ISETP.LT.AND P2, PT, R145, UR4, P6 ;  /* 0x0000000491007c0c */ /* 0x000fe4000b741270 */
[----:B------:R-:W-:Y:S02]  /*5200*/  ISETP.LT.AND P3, PT, R156, UR4, P6 ;  /* 0x000000049c007c0c */ /* 0x000fe4000b761270 */
[----:B------:R-:W-:Y:S04]  /*5210*/  STS.64 [R0.X8], R128 ;  /* 0x0000008000007388 */ /* 0x000fe80000008a00 */
[----:B------:R-:W-:Y:S04]  /*5220*/  STS.64 [R0.X8+0x20], R98 ;  /* 0x0000206200007388 */ /* 0x000fe80000008a00 */
[----:B------:R-:W-:Y:S04]  /*5230*/  STS.64 [R0.X8+0x40], R96 ;  /* 0x0000406000007388 */ /* 0x000fe80000008a00 */
[----:B------:R-:W-:Y:S04]  /*5240*/  STS.64 [R0.X8+0x60], R66 ;  /* 0x0000604200007388 */ /* 0x000fe80000008a00 */
[----:B------:R-:W-:Y:S04]  /*5250*/  STS.64 [R0.X8+0x80], R64 ;  /* 0x0000804000007388 */ /* 0x000fe80000008a00 */
[----:B------:R-:W-:Y:S04]  /*5260*/  STS.64 [R0.X8+0xa0], R34 ;  /* 0x0000a02200007388 */ /* 0x000fe80000008a00 */
[----:B------:R-:W-:Y:S04]  /*5270*/  STS.64 [R0.X8+0xc0], R32 ;  /* 0x0000c02000007388 */ /* 0x000fe80000008a00 */
[----:B------:R1:W-:Y:S04]  /*5280*/  STS.64 [R0.X8+0xe0], R2 ;  /* 0x0000e00200007388 */ /* 0x0003e80000008a00 */
[----:B------:R-:W-:Y:S01]  /*5290*/  BAR.SYNC.DEFER_BLOCKING 0x0 ;  /* 0x0000000000007b1d */ /* 0x000fe20000010000 */
[----:B-1----:R-:W-:-:S04]  /*52a0*/  MOV R2, 0x4b000008 ;  /* 0x4b00000800027802 */ /* 0x002fc80000000f00 */
[----:B------:R-:W1:Y:S08]  /*52b0*/  LDS.U.128 R136, [R144+0x10] ;  /* 0x0000100090887984 */ /* 0x000e700000001c00 */
[----:B0-----:R-:W0:Y:S08]  /*52c0*/  LDS.U.128 R132, [R144+0x440] ;  /* 0x0004400090847984 */ /* 0x001e300000001c00 */
[----:B------:R-:W4:Y:S08]  /*52d0*/  LDS.U.128 R140, [R144] ;  /* 0x00000000908c7984 */ /* 0x000f300000001c00 */
[----:B------:R-:W4:Y:S01]  /*52e0*/  LDS.U.128 R128, [R144+0x450] ;  /* 0x0004500090807984 */ /* 0x000f220000001c00 */
[----:B-1----:R1:W0:Y:S02]  /*52f0*/  I2F R97, R136 ;  /* 0x0000008800617306 */ /* 0x0022240000201400 */
[----:B-1----:R-:W-:-:S06]  /*5300*/  MOV R136, 0x4b000080 ;  /* 0x4b00008000887802 */ /* 0x002fcc0000000f00 */
[----:B------:R1:W2:Y:S08]  /*5310*/  I2F R67, R137 ;  /* 0x0000008900437306 */ /* 0x0002b00000201400 */
[----:B0-----:R0:W-:Y:S01]  /*5320*/  I2F R165, R134 ;  /* 0x0000008600a57306 */ /* 0x0011e20000201400 */
[----:B-1----:R-:W-:-:S07]  /*5330*/  MOV R137, 0x4b000800 ;  /* 0x4b00080000897802 */ /* 0x002fce0000000f00 */
[----:B------:R-:W1:Y:S01]  /*5340*/  I2F R65, R138 ;  /* 0x0000008a00417306 */ /* 0x000e620000201400 */
[----:B0-----:R-:W-:-:S07]  /*5350*/  MOV R134, 0x4b008000 ;  /* 0x4b00800000867802 */ /* 0x001fce0000000f00 */
[----:B------:R-:W0:Y:S08]  /*5360*/  I2F R139, R139 ;  /* 0x0000008b008b7306 */ /* 0x000e300000201400 */
[----:B------:R0:W-:Y:S08]  /*5370*/  I2F R167, R135 ;  /* 0x0000008700a77306 */ /* 0x0001f00000201400 */
[----:B------:R1:W-:Y:S01]  /*5380*/  I2F R171, R132 ;  /* 0x0000008400ab7306 */ /* 0x0003e20000201400 */
[----:B0-----:R-:W-:-:S02]  /*5390*/  MOV R135, 0x3b800000 ;  /* 0x3b80000000877802 */ /* 0x001fc40000000f00 */
[----:B-1----:R-:W-:-:S05]  /*53a0*/  MOV R132, 0x39800000 ;  /* 0x3980000000847802 */ /* 0x002fca0000000f00 */
[----:B----4-:R-:W0:Y:S08]  /*53b0*/  I2F R33, R142 ;  /* 0x0000008e00217306 */ /* 0x010e300000201400 */
[----:B------:R-:W1:Y:S08]  /*53c0*/  I2F R35, R140 ;  /* 0x0000008c00237306 */ /* 0x000e700000201400 */
[----:B------:R-:W4:Y:S08]  /*53d0*/  I2F R141, R141 ;  /* 0x0000008d008d7306 */ /* 0x000f300000201400 */
[----:B------:R-:W-:Y:S08]  /*53e0*/  I2F R99, R128 ;  /* 0x0000008000637306 */ /* 0x000ff00000201400 */
[----:B------:R-:W0:Y:S08]  /*53f0*/  I2F R143, R143 ;  /* 0x0000008f008f7306 */ /* 0x000e300000201400 */
[----:B------:R3:W-:Y:S08]  /*5400*/  I2F R163, R130 ;  /* 0x0000008200a37306 */ /* 0x0007f00000201400 */
[----:B------:R-:W-:Y:S08]  /*5410*/  I2F R131, R131 ;  /* 0x0000008300837306 */ /* 0x000ff00000201400 */
[----:B------:R-:W-:Y:S08]  /*5420*/  I2F R129, R129 ;  /* 0x0000008100817306 */ /* 0x000ff00000201400 */
[----:B------:R-:W-:Y:S01]  /*5430*/  I2F R133, R133 ;  /* 0x0000008500857306 */ /* 0x000fe20000201400 */
[----:B--2---:R-:W-:-:S02]  /*5440*/  SHF.R.U32.HI R169, RZ, 0x10, R157 ;  /* 0x00000010ffa97819 */ /* 0x004fc4000001169d */
[--C-:B------:R-:W-:Y:S02]  /*5450*/  LOP3.LUT R66, R157, 0xf00, R137.reuse, 0x6a, !PT ;  /* 0x00000f009d427812 */ /* 0x100fe400078e6a89 */
[C---:B------:R-:W-:Y:S02]  /*5460*/  LOP3.LUT R3, R169.reuse, 0xf, R2, 0x6a, !PT ;  /* 0x0000000fa9037812 */ /* 0x040fe400078e6a02 */
[C---:B------:R-:W-:Y:S01]  /*5470*/  LOP3.LUT R64, R169.reuse, 0xf0, R136, 0x6a, !PT ;  /* 0x000000f0a9407812 */ /* 0x040fe200078e6a88 */
[----:B------:R-:W-:Y:S01]  /*5480*/  FFMA R66, R66, R135, -32776 ;  /* 0xc700080042427423 */ /* 0x000fe20000000087 */
[----:B------:R-:W-:Y:S01]  /*5490*/  LOP3.LUT R34, R169, 0xf00, R137, 0x6a, !PT ;  /* 0x00000f00a9227812 */ /* 0x000fe200078e6a89 */
[----:B------:R-:W-:Y:S01]  /*54a0*/  FFMA R32, R3, 1, -R2 ;  /* 0x3f80000003207823 */ /* 0x000fe20000000802 */
[----:B------:R-:W-:Y:S01]  /*54b0*/  MOV R3, 0x3d800000 ;  /* 0x3d80000000037802 */ /* 0x000fe20000000f00 */
[-C--:B------:R-:W-:Y:S01]  /*54c0*/  FMUL R66, R66, R151.reuse ;  /* 0x0000009742427220 */ /* 0x080fe20000400000 */
[----:B------:R-:W-:Y:S01]  /*54d0*/  LOP3.LUT R169, R169, 0xf000, R134, 0x6a, !PT ;  /* 0x0000f000a9a97812 */ /* 0x000fe200078e6a86 */
[----:B------:R-:W-:-:S02]  /*54e0*/  FMUL R32, R32, R151 ;  /* 0x0000009720207220 */ /* 0x000fc40000400000 */
[----:B------:R-:W-:Y:S02]  /*54f0*/  FFMA R64, R64, R3, -524296 ;  /* 0xc900008040407423 */ /* 0x000fe40000000003 */
[----:B------:R-:W-:Y:S01]  /*5500*/  FFMA R34, R34, R135, -32776 ;  /* 0xc700080022227423 */ /* 0x000fe20000000087 */
[C---:B---3--:R-:W-:Y:S01]  /*5510*/  LOP3.LUT R130, R155.reuse, 0xf00, R137, 0x6a, !PT ;  /* 0x00000f009b827812 */ /* 0x048fe200078e6a89 */
[----:B------:R-:W-:Y:S01]  /*5520*/  FMUL R64, R64, R151 ;  /* 0x0000009740407220 */ /* 0x000fe20000400000 */
[----:B------:R-:W-:Y:S01]  /*5530*/  LOP3.LUT R138, R155, 0xf0, R136, 0x6a, !PT ;  /* 0x000000f09b8a7812 */ /* 0x000fe200078e6a88 */
[-C--:B------:R-:W-:Y:S01]  /*5540*/  FFMA R32, R97, R146.reuse, R32 ;  /* 0x0000009261207223 */ /* 0x080fe20000000020 */
[----:B------:R-:W-:Y:S01]  /*5550*/  LOP3.LUT R97, R157, 0xf000, R134, 0x6a, !PT ;  /* 0x0000f0009d617812 */ /* 0x000fe200078e6a86 */
[----:B------:R-:W-:Y:S02]  /*5560*/  FFMA R67, R67, R146, R64 ;  /* 0x0000009243437223 */ /* 0x000fe40000000040 */
[----:B------:R-:W-:-:S02]  /*5570*/  FFMA R64, R169, R132, -2056 ;  /* 0xc5008000a9407423 */ /* 0x000fc40000000084 */
[-C--:B------:R-:W-:Y:S01]  /*5580*/  FMUL R34, R34, R151.reuse ;  /* 0x0000009722227220 */ /* 0x080fe20000400000 */
[----:B------:R-:W-:Y:S01]  /*5590*/  F2I.NTZ R32, R32 ;  /* 0x0000002000207305 */ /* 0x000fe20000203100 */
[-C--:B------:R-:W-:Y:S02]  /*55a0*/  FMUL R64, R64, R151.reuse ;  /* 0x0000009740407220 */ /* 0x080fe40000400000 */
[-C--:B------:R-:W-:Y:S02]  /*55b0*/  FFMA R34, R65, R146.reuse, R34 ;  /* 0x0000009241227223 */ /* 0x080fe40000000022 */
[----:B------:R-:W-:Y:S02]  /*55c0*/  FFMA R65, R139, R146, R64 ;  /* 0x000000928b417223 */ /* 0x000fe40000000040 */
[----:B------:R-:W-:Y:S01]  /*55d0*/  FFMA R64, R97, R132, -2056 ;  /* 0xc500800061407423 */ /* 0x000fe20000000084 */
[----:B------:R-:W-:Y:S01]  /*55e0*/  LOP3.LUT R97, R157, 0xf, R2, 0x6a, !PT ;  /* 0x0000000f9d617812 */ /* 0x000fe200078e6a02 */
[----:B0-----:R-:W-:Y:S01]  /*55f0*/  FFMA R33, R33, R146, R66 ;  /* 0x0000009221217223 */ /* 0x001fe20000000042 */
[----:B------:R-:W-:Y:S01]  /*5600*/  LOP3.LUT R66, R157, 0xf0, R136, 0x6a, !PT ;  /* 0x000000f09d427812 */ /* 0x000fe200078e6a88 */
[----:B------:R-:W-:Y:S01]  /*5610*/  FMUL R64, R64, R151 ;  /* 0x0000009740407220 */ /* 0x000fe20000400000 */
[----:B------:R-:W-:Y:S01]  /*5620*/  F2I.NTZ R34, R34 ;  /* 0x0000002200227305 */ /* 0x000fe20000203100 */
[----:B------:R-:W-:Y:S01]  /*5630*/  FFMA R96, R97, 1, -R2 ;  /* 0x3f80000061607823 */ /* 0x000fe20000000802 */
[----:B------:R-:W-:Y:S01]  /*5640*/  SHF.R.U32.HI R97, RZ, 0x10, R155 ;  /* 0x00000010ff617819 */ /* 0x000fe2000001169b */
[----:B------:R-:W-:-:S02]  /*5650*/  FFMA R66, R66, R3, -524296 ;  /* 0xc900008042427423 */ /* 0x000fc40000000003 */
[-C--:B------:R-:W-:Y:S01]  /*5660*/  FMUL R96, R96, R151.reuse ;  /* 0x0000009760607220 */ /* 0x080fe20000400000 */
[----:B------:R-:W-:Y:S01]  /*5670*/  LOP3.LUT R98, R97, 0xf0, R136, 0x6a, !PT ;  /* 0x000000f061627812 */ /* 0x000fe200078e6a88 */
[----:B------:R-:W-:Y:S01]  /*5680*/  FMUL R66, R66, R151 ;  /* 0x0000009742427220 */ /* 0x000fe20000400000 */
[----:B------:R-:W0:Y:S01]  /*5690*/  F2I.NTZ R65, R65 ;  /* 0x0000004100417305 */ /* 0x000e220000203100 */
[-C--:B-1----:R-:W-:Y:S01]  /*56a0*/  FFMA R96, R35, R146.reuse, R96 ;  /* 0x0000009223607223 */ /* 0x082fe20000000060 */
[----:B------:R-:W-:Y:S01]  /*56b0*/  LOP3.LUT R35, R97, 0xf, R2, 0x6a, !PT ;  /* 0x0000000f61237812 */ /* 0x000fe200078e6a02 */
[-C--:B----4-:R-:W-:Y:S02]  /*56c0*/  FFMA R66, R141, R146.reuse, R66 ;  /* 0x000000928d427223 */ /* 0x090fe40000000042 */
[----:B------:R-:W-:Y:S02]  /*56d0*/  FFMA R130, R130, R135, -32776 ;  /* 0xc700080082827423 */ /* 0x000fe40000000087 */
[----:B------:R-:W-:Y:S01]  /*56e0*/  FFMA R128, R35, 1, -R2 ;  /* 0x3f80000023807823 */ /* 0x000fe20000000802 */
[----:B------:R-:W1:Y:S01]  /*56f0*/  F2I.NTZ R67, R67 ;  /* 0x0000004300437305 */ /* 0x000e620000203100 */
[----:B------:R-:W-:-:S02]  /*5700*/  FFMA R64, R143, R146, R64 ;  /* 0x000000928f407223 */ /* 0x000fc40000000040 */
[----:B------:R-:W-:Y:S01]  /*5710*/  FMUL R35, R128, R151 ;  /* 0x0000009780237220 */ /* 0x000fe20000400000 */
[C---:B------:R-:W-:Y:S01]  /*5720*/  LOP3.LUT R128, R97.reuse, 0xf00, R137, 0x6a, !PT ;  /* 0x00000f0061807812 */ /* 0x040fe200078e6a89 */
[----:B------:R-:W-:Y:S01]  /*5730*/  FFMA R98, R98, R3, -524296 ;  /* 0xc900008062627423 */ /* 0x000fe20000000003 */
[--C-:B------:R-:W-:Y:S01]  /*5740*/  LOP3.LUT R97, R97, 0xf000, R134.reuse, 0x6a, !PT ;  /* 0x0000f00061617812 */ /* 0x100fe200078e6a86 */
[----:B------:R-:W-:Y:S01]  /*5750*/  FFMA R35, R99, R146, R35 ;  /* 0x0000009263237223 */ /* 0x000fe20000000023 */
[----:B------:R2:W-:Y:S01]  /*5760*/  F2I.NTZ R139, R66 ;  /* 0x00000042008b7305 */ /* 0x0005e20000203100 */
[----:B------:R-:W-:Y:S01]  /*5770*/  FFMA R128, R128, R135, -32776 ;  /* 0xc700080080807423 */ /* 0x000fe20000000087 */
[----:B------:R-:W-:Y:S01]  /*5780*/  LOP3.LUT R99, R155, 0xf000, R134, 0x6a, !PT ;  /* 0x0000f0009b637812 */ /* 0x000fe200078e6a86 */
[-C--:B------:R-:W-:Y:S01]  /*5790*/  FMUL R98, R98, R151.reuse ;  /* 0x0000009762627220 */ /* 0x080fe20000400000 */
[----:B0-----:R-:W-:Y:S01]  /*57a0*/  I2IP.S4.S32.SAT R34, R65, R34, RZ.24 ;  /* 0x0000002241227239 */ /* 0x001fe200000072ff */
[----:B------:R-:W-:-:S02]  /*57b0*/  FMUL R128, R128, R151 ;  /* 0x0000009780807220 */ /* 0x000fc40000400000 */
[----:B------:R-:W-:Y:S01]  /*57c0*/  FFMA R98, R129, R146, R98 ;  /* 0x0000009281627223 */ /* 0x000fe20000000062 */
[----:B------:R-:W-:Y:S01]  /*57d0*/  F2I.NTZ R33, R33 ;  /* 0x0000002100217305 */ /* 0x000fe20000203100 */
[----:B--2---:R-:W-:Y:S01]  /*57e0*/  FFMA R66, R97, R132, -2056 ;  /* 0xc500800061427423 */ /* 0x004fe20000000084 */
[----:B-1----:R-:W-:Y:S01]  /*57f0*/  I2IP.S4.S32.SAT R34, R67, R32, R34.24 ;  /* 0x0000002043227239 */ /* 0x002fe20000007222 */
[-C--:B------:R-:W-:Y:S02]  /*5800*/  FMUL R97, R130, R151.reuse ;  /* 0x0000009782617220 */ /* 0x080fe40000400000 */
[----:B------:R-:W-:Y:S02]  /*5810*/  FMUL R66, R66, R151 ;  /* 0x0000009742427220 */ /* 0x000fe40000400000 */
[----:B------:R-:W-:Y:S01]  /*5820*/  FFMA R130, R99, R132, -2056 ;  /* 0xc500800063827423 */ /* 0x000fe20000000084 */
[----:B------:R-:W-:Y:S01]  /*5830*/  LOP3.LUT R99, R155, 0xf, R2, 0x6a, !PT ;  /* 0x0000000f9b637812 */ /* 0x000fe200078e6a02 */
[-C--:B------:R-:W-:Y:S01]  /*5840*/  FFMA R128, R163, R146.reuse, R128 ;  /* 0x00000092a3807223 */ /* 0x080fe20000000080 */
[----:B------:R-:W0:Y:S01]  /*5850*/  F2I.NTZ R64, R64 ;  /* 0x0000004000407305 */ /* 0x000e220000203100 */
[----:B------:R-:W-:-:S02]  /*5860*/  FFMA R66, R131, R146, R66 ;  /* 0x0000009283427223 */ /* 0x000fc40000000042 */
[----:B------:R-:W-:Y:S02]  /*5870*/  FMUL R130, R130, R151 ;  /* 0x0000009782827220 */ /* 0x000fe40000400000 */
[----:B------:R-:W-:Y:S02]  /*5880*/  FFMA R140, R99, 1, -R2 ;  /* 0x3f800000638c7823 */ /* 0x000fe40000000802 */
[----:B------:R-:W-:Y:S01]  /*5890*/  FFMA R138, R138, R3, -524296 ;  /* 0xc90000808a8a7423 */ /* 0x000fe20000000003 */
[----:B------:R-:W1:Y:S01]  /*58a0*/  F2I.NTZ R96, R96 ;  /* 0x0000006000607305 */ /* 0x000e620000203100 */
[-C--:B------:R-:W-:Y:S02]  /*58b0*/  FFMA R97, R165, R146.reuse, R97 ;  /* 0x00000092a5617223 */ /* 0x080fe40000000061 */
[----:B------:R-:W-:Y:S02]  /*58c0*/  FFMA R130, R167, R146, R130 ;  /* 0x00000092a7827223 */ /* 0x000fe40000000082 */
[----:B------:R-:W-:-:S02]  /*58d0*/  FMUL R99, R140, R151 ;  /* 0x000000978c637220 */ /* 0x000fc40000400000 */
[----:B------:R-:W-:Y:S01]  /*58e0*/  FMUL R138, R138, R151 ;  /* 0x000000978a8a7220 */ /* 0x000fe20000400000 */
[----:B------:R-:W-:Y:S01]  /*58f0*/  F2I.NTZ R128, R128 ;  /* 0x0000008000807305 */ /* 0x000fe20000203100 */
[-C--:B------:R-:W-:Y:S01]  /*5900*/  FFMA R99, R171, R146.reuse, R99 ;  /* 0x00000092ab637223 */ /* 0x080fe20000000063 */
[----:B0-----:R-:W-:Y:S01]  /*5910*/  I2IP.S4.S32.SAT R34, R64, R33, R34.24 ;  /* 0x0000002140227239 */ /* 0x001fe20000007222 */
[----:B------:R-:W-:Y:S01]  /*5920*/  FFMA R65, R133, R146, R138 ;  /* 0x0000009285417223 */ /* 0x000fe2000000008a */
[----:B------:R-:W-:Y:S02]  /*5930*/  IADD3 R138, P1, R152, c[0x0][0x248], RZ ;  /* 0x00009200988a7a10 */ /* 0x000fe40007f3e0ff */
[----:B------:R-:W-:Y:S02]  /*5940*/  IADD3 R133, R145, 0x8, RZ ;  /* 0x0000000891857810 */ /* 0x000fe40007ffe0ff */
[----:B------:R-:W0:Y:S01]  /*5950*/  F2I.NTZ R129, R66 ;  /* 0x0000004200817305 */ /* 0x000e220000203100 */
[----:B-1----:R-:W-:-:S02]  /*5960*/  I2IP.S4.S32.SAT R96, R139, R96, R34.24 ;  /* 0x000000608b607239 */ /* 0x002fc40000007222 */
[----:B------:R-:W-:Y:S02]  /*5970*/  IADD3.X R139, R153, c[0x0][0x24c], RZ, P1, !PT ;  /* 0x00009300998b7a10 */ /* 0x000fe40000ffe4ff */
[----:B------:R-:W-:-:S03]  /*5980*/  IADD3 R142, P1, R150, R159, RZ ;  /* 0x0000009f968e7210 */ /* 0x000fc60007f3e0ff */
[----:B------:R-:W-:Y:S01]  /*5990*/  F2I.NTZ R35, R35 ;  /* 0x0000002300237305 */ /* 0x000fe20000203100 */
[----:B------:R1:W-:Y:S01]  /*59a0*/  @P2 STG.E.SYS [R152], R96 ;  /* 0x0000006098002386 */ /* 0x0003e2000010e900 */
[----:B------:R-:W-:Y:S02]  /*59b0*/  ISETP.LT.AND P2, PT, R133, UR4, P0 ;  /* 0x0000000485007c0c */ /* 0x000fe40008741270 */
[----:B------:R-:W-:-:S04]  /*59c0*/  IADD3.X R143, R147, R154, RZ, P1, !PT ;  /* 0x0000009a938f7210 */ /* 0x000fc80000ffe4ff */
[----:B------:R-:W2:Y:S01]  /*59d0*/  F2I.NTZ R98, R98 ;  /* 0x0000006200627305 */ /* 0x000ea20000203100 */
[----:B0-----:R-:W-:-:S07]  /*59e0*/  I2IP.S4.S32.SAT R128, R129, R128, RZ.24 ;  /* 0x0000008081807239 */ /* 0x001fce00000072ff */
[----:B------:R-:W-:Y:S08]  /*59f0*/  F2I.NTZ R97, R97 ;  /* 0x0000006100617305 */ /* 0x000ff00000203100 */
[----:B------:R-:W0:Y:S01]  /*5a00*/  F2I.NTZ R130, R130 ;  /* 0x0000008200827305 */ /* 0x000e220000203100 */
[----:B--2---:R-:W-:-:S07]  /*5a10*/  I2IP.S4.S32.SAT R35, R98, R35, R128.24 ;  /* 0x0000002362237239 */ /* 0x004fce0000007280 */
[----:B------:R-:W-:Y:S08]  /*5a20*/  F2I.NTZ R32, R99 ;  /* 0x0000006300207305 */ /* 0x000ff00000203100 */
[----:B------:R-:W2:Y:S01]  /*5a30*/  F2I.NTZ R33, R65 ;  /* 0x0000004100217305 */ /* 0x000ea20000203100 */
[----:B0-----:R-:W-:-:S04]  /*5a40*/  I2IP.S4.S32.SAT R35, R130, R97, R35.24 ;  /* 0x0000006182237239 */ /* 0x001fc80000007223 */
[----:B--2---:R-:W-:-:S08]  /*5a50*/  I2IP.S4.S32.SAT R33, R33, R32, R35.24 ;  /* 0x0000002021217239 */ /* 0x004fd00000007223 */
[----:B------:R-:W-:Y:S04]  /*5a60*/  @P3 STG.E.SYS [R138], R33 ;  /* 0x000000218a003386 */ /* 0x000fe8000010e900 */
[----:B------:R-:W2:Y:S01]  /*5a70*/  @P2 LDG.E.LTC128B.SYS R157, [R142] ;  /* 0x000000008e9d2381 */ /* 0x000ea200001ee920 */
[----:B------:R-:W-:Y:S02]  /*5a80*/  IADD3 R140, R145, 0xa, RZ ;  /* 0x0000000a918c7810 */ /* 0x000fe40007ffe0ff */
[----:B------:R-:W-:Y:S02]  /*5a90*/  IADD3 R158, P1, R150, R160, RZ ;  /* 0x000000a0969e7210 */ /* 0x000fe40007f3e0ff */
[----:B------:R-:W-:Y:S02]  /*5aa0*/  ISETP.LT.AND P2, PT, R140, UR4, P0 ;  /* 0x000000048c007c0c */ /* 0x000fe40008741270 */
[----:B------:R-:W-:-:S10]  /*5ab0*/  IADD3.X R159, R147, R161, RZ, P1, !PT ;  /* 0x000000a1939f7210 */ /* 0x000fd40000ffe4ff */
[----:B------:R-:W3:Y:S04]  /*5ac0*/  @P2 LDG.E.LTC128B.SYS R155, [R158] ;  /* 0x000000009e9b2381 */ /* 0x000ee800001ee920 */
[----:B------:R-:W-:Y:S01]  /*5ad0*/  BAR.SYNC.DEFER_BLOCKING 0x0 ;  /* 0x0000000000007b1d */ /* 0x000fe20000010000 */
[----:B------:R-:W-:Y:S02]  /*5ae0*/  ISETP.LT.AND P2, PT, R133, UR4, P6 ;  /* 0x0000000485007c0c */ /* 0x000fe4000b741270 */
[----:B-1----:R-:W-:Y:S02]  /*5af0*/  IADD3 R152, P1, R152, c[0x0][0x260], RZ ;  /* 0x0000980098987a10 */ /* 0x002fe40007f3e0ff */
[----:B------:R-:W-:Y:S02]  /*5b00*/  ISETP.LT.AND P3, PT, R140, UR4, P6 ;  /* 0x000000048c007c0c */ /* 0x000fe4000b761270 */
[----:B------:R-:W-:Y:S01]  /*5b10*/  IADD3.X R153, R153, c[0x0][0x264], RZ, P1, !PT ;  /* 0x0000990099997a10 */ /* 0x000fe20000ffe4ff */
[----:B------:R-:W-:Y:S04]  /*5b20*/  STS.64 [R0.X8], R126 ;  /* 0x0000007e00007388 */ /* 0x000fe80000008a00 */
[----:B------:R-:W-:Y:S04]  /*5b30*/  STS.64 [R0.X8+0x20], R100 ;  /* 0x0000206400007388 */ /* 0x000fe80000008a00 */
[----:B------:R-:W-:Y:S04]  /*5b40*/  STS.64 [R0.X8+0x40], R94 ;  /* 0x0000405e00007388 */ /* 0x000fe80000008a00 */
[----:B------:R-:W-:Y:S04]  /*5b50*/  STS.64 [R0.X8+0x60], R68 ;  /* 0x0000604400007388 */ /* 0x000fe80000008a00 */
[----:B------:R-:W-:Y:S04]  /*5b60*/  STS.64 [R0.X8+0x80], R62 ;  /* 0x0000803e00007388 */ /* 0x000fe80000008a00 */
[----:B------:R-:W-:Y:S04]  /*5b70*/  STS.64 [R0.X8+0xa0], R36 ;  /* 0x0000a02400007388 */ /* 0x000fe80000008a00 */
[----:B------:R-:W-:Y:S04]  /*5b80*/  STS.64 [R0.X8+0xc0], R30 ;  /* 0x0000c01e00007388 */ /* 0x000fe80000008a00 */
[----:B------:R-:W-:Y:S04]  /*5b90*/  STS.64 [R0.X8+0xe0], R4 ;  /* 0x0000e00400007388 */ /* 0x000fe80000008a00 */
[----:B------:R-:W-:Y:S05]  /*5ba0*/  BAR.SYNC.DEFER_BLOCKING 0x0 ;  /* 0x0000000000007b1d */ /* 0x000fea0000010000 */
[----:B------:R-:W0:Y:S08]  /*5bb0*/  LDS.U.128 R96, [R144+0x10] ;  /* 0x0000100090607984 */ /* 0x000e300000001c00 */
[----:B------:R-:W1:Y:S08]  /*5bc0*/  LDS.U.128 R32, [R144+0x450] ;  /* 0x0004500090207984 */ /* 0x000e700000001c00 */
[----:B------:R-:W4:Y:S08]  /*5bd0*/  LDS.U.128 R128, [R144] ;  /* 0x0000000090807984 */ /* 0x000f300000001c00 */
[----:B------:R-:W1:Y:S01]  /*5be0*/  LDS.U.128 R64, [R144+0x440] ;  /* 0x0004400090407984 */ /* 0x000e620000001c00 */
[----:B0-----:R-:W0:Y:S08]  /*5bf0*/  I2F R95, R96 ;  /* 0x00000060005f7306 */ /* 0x001e300000201400 */
[----:B------:R-:W0:Y:S08]  /*5c00*/  I2F R97, R97 ;  /* 0x0000006100617306 */ /* 0x000e300000201400 */
[----:B------:R-:W0:Y:S08]  /*5c10*/  I2F R63, R98 ;  /* 0x00000062003f7306 */ /* 0x000e300000201400 */
[----:B-1----:R1:W-:Y:S08]  /*5c20*/  I2F R37, R32 ;  /* 0x0000002000257306 */ /* 0x0023f00000201400 */
[----:B----4-:R-:W-:Y:S08]  /*5c30*/  I2F R31, R130 ;  /* 0x00000082001f7306 */ /* 0x010ff00000201400 */
[----:B------:R-:W-:Y:S08]  /*5c40*/  I2F R5, R128 ;  /* 0x0000008000057306 */ /* 0x000ff00000201400 */
[----:B------:R4:W-:Y:S08]  /*5c50*/  I2F R69, R34 ;  /* 0x0000002200457306 */ /* 0x0009f00000201400 */
[----:B------:R-:W-:Y:S08]  /*5c60*/  I2F R129, R129 ;  /* 0x0000008100817306 */ /* 0x000ff00000201400 */
[----:B------:R-:W0:Y:S08]  /*5c70*/  I2F R99, R99 ;  /* 0x0000006300637306 */ /* 0x000e300000201400 */
[----:B------:R-:W-:Y:S08]  /*5c80*/  I2F R33, R33 ;  /* 0x0000002100217306 */ /* 0x000ff00000201400 */
[----:B------:R-:W-:Y:S08]  /*5c90*/  I2F R141, R64 ;  /* 0x00000040008d7306 */ /* 0x000ff00000201400 */
[----:B------:R-:W0:Y:S08]  /*5ca0*/  I2F R131, R131 ;  /* 0x0000008300837306 */ /* 0x000e300000201400 */
[----:B------:R-:W-:Y:S08]  /*5cb0*/  I2F R35, R35 ;  /* 0x0000002300237306 */ /* 0x000ff00000201400 */
[----:B------:R-:W-:Y:S08]  /*5cc0*/  I2F R101, R66 ;  /* 0x0000004200657306 */ /* 0x000ff00000201400 */
[----:B------:R-:W-:Y:S08]  /*5cd0*/  I2F R67, R67 ;  /* 0x0000004300437306 */ /* 0x000ff00000201400 */
[----:B------:R-:W-:Y:S01]  /*5ce0*/  I2F R65, R65 ;  /* 0x0000004100417306 */ /* 0x000fe20000201400 */
[----:B--2---:R-:W-:-:S04]  /*5cf0*/  SHF.R.U32.HI R127, RZ, 0x10, R157 ;  /* 0x00000010ff7f7819 */ /* 0x004fc8000001169d */
[C---:B------:R-:W-:Y:S02]  /*5d00*/  LOP3.LUT R161, R127.reuse, 0xf, R2, 0x6a, !PT ;  /* 0x0000000f7fa17812 */ /* 0x040fe400078e6a02 */
[C---:B------:R-:W-:Y:S02]  /*5d10*/  LOP3.LUT R30, R127.reuse, 0xf0, R136, 0x6a, !PT ;  /* 0x000000f07f1e7812 */ /* 0x040fe400078e6a88 */
[----:B-1----:R-:W-:Y:S01]  /*5d20*/  LOP3.LUT R32, R127, 0xf00, R137, 0x6a, !PT ;  /* 0x00000f007f207812 */ /* 0x002fe200078e6a89 */
[----:B------:R-:W-:Y:S01]  /*5d30*/  FFMA R4, R161, 1, -R2 ;  /* 0x3f800000a1047823 */ /* 0x000fe20000000802 */
[----:B------:R-:W-:Y:S01]  /*5d40*/  LOP3.LUT R127, R127, 0xf000, R134, 0x6a, !PT ;  /* 0x0000f0007f7f7812 */ /* 0x000fe200078e6a86 */
[----:B------:R-:W-:Y:S02]  /*5d50*/  FFMA R30, R30, R3, -524296 ;  /* 0xc90000801e1e7423 */ /* 0x000fe40000000003 */
[----:B------:R-:W-:Y:S02]  /*5d60*/  FFMA R32, R32, R135, -32776 ;  /* 0xc700080020207423 */ /* 0x000fe40000000087 */
[----:B------:R-:W-:-:S02]  /*5d70*/  FMUL R4, R4, R151 ;  /* 0x0000009704047220 */ /* 0x000fc40000400000 */
[-C--:B------:R-:W-:Y:S01]  /*5d80*/  FMUL R30, R30, R151.reuse ;  /* 0x000000971e1e7220 */ /* 0x080fe20000400000 */
[----:B---3--:R-:W-:Y:S01]  /*5d90*/  LOP3.LUT R68, R155, 0xf0, R136, 0x6a, !PT ;  /* 0x000000f09b447812 */ /* 0x008fe200078e6a88 */
[----:B------:R-:W-:Y:S02]  /*5da0*/  FMUL R32, R32, R151 ;  /* 0x0000009720207220 */ /* 0x000fe40000400000 */
[-C--:B0-----:R-:W-:Y:S02]  /*5db0*/  FFMA R4, R95, R146.reuse, R4 ;  /* 0x000000925f047223 */ /* 0x081fe40000000004 */
[-C--:B------:R-:W-:Y:S01]  /*5dc0*/  FFMA R95, R97, R146.reuse, R30 ;  /* 0x00000092615f7223 */ /* 0x080fe2000000001e */
[----:B------:R-:W-:Y:S01]  /*5dd0*/  LOP3.LUT R97, R157, 0xf000, R134, 0x6a, !PT ;  /* 0x0000f0009d617812 */ /* 0x000fe200078e6a86 */
[----:B------:R-:W-:Y:S01]  /*5de0*/  FFMA R30, R63, R146, R32 ;  /* 0x000000923f1e7223 */ /* 0x000fe20000000020 */
[----:B------:R-:W-:Y:S01]  /*5df0*/  LOP3.LUT R32, R157, 0xf00, R137, 0x6a, !PT ;  /* 0x00000f009d207812 */ /* 0x000fe200078e6a89 */
[----:B----4-:R-:W-:Y:S01]  /*5e00*/  FFMA R34, R127, R132, -2056 ;  /* 0xc50080007f227423 */ /* 0x010fe20000000084 */
[----:B------:R-:W-:Y:S01]  /*5e10*/  F2I.NTZ R4, R4 ;  /* 0x0000000400047305 */ /* 0x000fe20000203100 */
[----:B------:R-:W-:-:S02]  /*5e20*/  FFMA R68, R68, R3, -524296 ;  /* 0xc900008044447423 */ /* 0x000fc40000000003 */
[----:B------:R-:W-:Y:S02]  /*5e30*/  FFMA R32, R32, R135, -32776 ;  /* 0xc700080020207423 */ /* 0x000fe40000000087 */
[-C--:B------:R-:W-:Y:S01]  /*5e40*/  FMUL R63, R34, R151.reuse ;  /* 0x00000097223f7220 */ /* 0x080fe20000400000 */
[----:B------:R-:W-:Y:S01]  /*5e50*/  LOP3.LUT R34, R157, 0xf0, R136, 0x6a, !PT ;  /* 0x000000f09d227812 */ /* 0x000fe200078e6a88 */
[----:B------:R-:W-:Y:S01]  /*5e60*/  FMUL R32, R32, R151 ;  /* 0x0000009720207220 */ /* 0x000fe20000400000 */
[----:B------:R-:W-:Y:S01]  /*5e70*/  F2I.NTZ R30, R30 ;  /* 0x0000001e001e7305 */ /* 0x000fe20000203100 */
[-C--:B------:R-:W-:Y:S02]  /*5e80*/  FFMA R63, R99, R146.reuse, R63 ;  /* 0x00000092633f7223 */ /* 0x080fe4000000003f */
[----:B------:R-:W-:Y:S02]  /*5e90*/  FFMA R31, R31, R146, R32 ;  /* 0x000000921f1f7223 */ /* 0x000fe40000000020 */
[----:B------:R-:W-:Y:S01]  /*5ea0*/  FFMA R32, R97, R132, -2056 ;  /* 0xc500800061207423 */ /* 0x000fe20000000084 */
[----:B------:R-:W-:Y:S01]  /*5eb0*/  LOP3.LUT R97, R157, 0xf, R2, 0x6a, !PT ;  /* 0x0000000f9d617812 */ /* 0x000fe200078e6a02 */
[----:B------:R-:W-:Y:S01]  /*5ec0*/  FFMA R34, R34, R3, -524296 ;  /* 0xc900008022227423 */ /* 0x000fe20000000003 */
[----:B------:R-:W0:Y:S01]  /*5ed0*/  F2I.NTZ R63, R63 ;  /* 0x0000003f003f7305 */ /* 0x000e220000203100 */
[----:B------:R-:W-:-:S02]  /*5ee0*/  FMUL R32, R32, R151 ;  /* 0x0000009720207220 */ /* 0x000fc40000400000 */
[----:B------:R-:W-:Y:S01]  /*5ef0*/  FFMA R36, R97, 1, -R2 ;  /* 0x3f80000061247823 */ /* 0x000fe20000000802 */
[----:B------:R-:W-:Y:S01]  /*5f00*/  SHF.R.U32.HI R97, RZ, 0x10, R155 ;  /* 0x00000010ff617819 */ /* 0x000fe2000001169b */
[-C--:B------:R-:W-:Y:S02]  /*5f10*/  FFMA R32, R131, R146.reuse, R32 ;  /* 0x0000009283207223 */ /* 0x080fe40000000020 */
[-C--:B------:R-:W-:Y:S01]  /*5f20*/  FMUL R36, R36, R151.reuse ;  /* 0x0000009724247220 */ /* 0x080fe20000400000 */
[C---:B------:R-:W-:Y:S01]  /*5f30*/  LOP3.LUT R64, R97.reuse, 0xf00, R137, 0x6a, !PT ;  /* 0x00000f0061407812 */ /* 0x040fe200078e6a89 */
[----:B------:R-:W1:Y:S01]  /*5f40*/  F2I.NTZ R95, R95 ;  /* 0x0000005f005f7305 */ /* 0x000e620000203100 */
[----:B------:R-:W-:Y:S01]  /*5f50*/  LOP3.LUT R99, R97, 0xf, R2, 0x6a, !PT ;  /* 0x0000000f61637812 */ /* 0x000fe200078e6a02 */
[----:B------:R-:W-:Y:S02]  /*5f60*/  FFMA R5, R5, R146, R36 ;  /* 0x0000009205057223 */ /* 0x000fe40000000024 */
[----:B------:R-:W-:-:S02]  /*5f70*/  FMUL R36, R34, R151 ;  /* 0x0000009722247220 */ /* 0x000fc40000400000 */
[----:B------:R-:W-:Y:S01]  /*5f80*/  FFMA R64, R64, R135, -32776 ;  /* 0xc700080040407423 */ /* 0x000fe20000000087 */
[----:B0-----:R-:W-:Y:S01]  /*5f90*/  I2IP.S4.S32.SAT R63, R63, R30, RZ.24 ;  /* 0x0000001e3f3f7239 */ /* 0x001fe200000072ff */
[----:B------:R-:W-:Y:S01]  /*5fa0*/  FFMA R129, R129, R146, R36 ;  /* 0x0000009281817223 */ /* 0x000fe20000000024 */
[----:B------:R-:W-:Y:S01]  /*5fb0*/  LOP3.LUT R36, R97, 0xf0, R136, 0x6a, !PT ;  /* 0x000000f061247812 */ /* 0x000fe200078e6a88 */
[----:B------:R-:W-:Y:S01]  /*5fc0*/  FFMA R34, R99, 1, -R2 ;  /* 0x3f80000063227823 */ /* 0x000fe20000000802 */
[----:B------:R-:W-:Y:S01]  /*5fd0*/  LOP3.LUT R97, R97, 0xf000, R134, 0x6a, !PT ;  /* 0x0000f00061617812 */ /* 0x000fe200078e6a86 */
[----:B------:R-:W-:Y:S01]  /*5fe0*/  FMUL R64, R64, R151 ;  /* 0x0000009740407220 */ /* 0x000fe20000400000 */
[----:B------:R-:W-:Y:S01]  /*5ff0*/  F2I.NTZ R31, R31 ;  /* 0x0000001f001f7305 */ /* 0x000fe20000203100 */
[----:B------:R-:W-:Y:S02]  /*6000*/  FFMA R36, R36, R3, -524296 ;  /* 0xc900008024247423 */ /* 0x000fe40000000003 */
[-C--:B------:R-:W-:Y:S01]  /*6010*/  FMUL R34, R34, R151.reuse ;  /* 0x0000009722227220 */ /* 0x080fe20000400000 */
[----:B-1----:R-:W-:Y:S01]  /*6020*/  I2IP.S4.S32.SAT R4, R95, R4, R63.24 ;  /* 0x000000045f047239 */ /* 0x002fe2000000723f */
[----:B------:R-:W-:-:S02]  /*6030*/  FMUL R36, R36, R151 ;  /* 0x0000009724247220 */ /* 0x000fc40000400000 */
[----:B------:R-:W-:Y:S01]  /*6040*/  FFMA R66, R97, R132, -2056 ;  /* 0xc500800061427423 */ /* 0x000fe20000000084 */
[----:B------:R-:W0:Y:S01]  /*6050*/  F2I.NTZ R32, R32 ;  /* 0x0000002000207305 */ /* 0x000e220000203100 */
[-C--:B------:R-:W-:Y:S02]  /*6060*/  FFMA R33, R33, R146.reuse, R36 ;  /* 0x0000009221217223 */ /* 0x080fe40000000024 */
[-C--:B------:R-:W-:Y:S01]  /*6070*/  FFMA R36, R69, R146.reuse, R64 ;  /* 0x0000009245247223 */ /* 0x080fe20000000040 */
[----:B------:R-:W-:Y:S01]  /*6080*/  LOP3.LUT R64, R155, 0xf00, R137, 0x6a, !PT ;  /* 0x00000f009b407812 */ /* 0x000fe200078e6a89 */
[----:B------:R-:W-:Y:S01]  /*6090*/  FFMA R34, R37, R146, R34 ;  /* 0x0000009225227223 */ /* 0x000fe20000000022 */
[----:B------:R-:W-:Y:S01]  /*60a0*/  LOP3.LUT R69, R155, 0xf000, R134, 0x6a, !PT ;  /* 0x0000f0009b457812 */ /* 0x000fe200078e6a86 */
[----:B------:R-:W-:Y:S01]  /*60b0*/  FMUL R37, R66, R151 ;  /* 0x0000009742257220 */ /* 0x000fe20000400000 */
[----:B------:R-:W-:Y:S01]  /*60c0*/  F2I.NTZ R5, R5 ;  /* 0x0000000500057305 */ /* 0x000fe20000203100 */
[----:B------:R-:W-:-:S02]  /*60d0*/  FFMA R64, R64, R135, -32776 ;  /* 0xc700080040407423 */ /* 0x000fc40000000087 */
[----:B------:R-:W-:Y:S02]  /*60e0*/  FFMA R35, R35, R146, R37 ;  /* 0x0000009223237223 */ /* 0x000fe40000000025 */
[----:B------:R-:W-:Y:S02]  /*60f0*/  FMUL R37, R64, R151 ;  /* 0x0000009740257220 */ /* 0x000fe40000400000 */
[----:B------:R-:W-:Y:S01]  /*6100*/  FFMA R64, R69, R132, -2056 ;  /* 0xc500800045407423 */ /* 0x000fe20000000084 */
[----:B------:R-:W-:Y:S01]  /*6110*/  LOP3.LUT R69, R155, 0xf, R2, 0x6a, !PT ;  /* 0x0000000f9b457812 */ /* 0x000fe200078e6a02 */
[----:B------:R-:W-:Y:S01]  /*6120*/  F2I.NTZ R36, R36 ;  /* 0x0000002400247305 */ /* 0x000fe20000203100 */
[----:B------:R-:W-:Y:S01]  /*6130*/  FFMA R37, R101, R146, R37 ;  /* 0x0000009265257223 */ /* 0x000fe20000000025 */
[----:B0-----:R-:W-:Y:S01]  /*6140*/  I2IP.S4.S32.SAT R4, R32, R31, R4.24 ;  /* 0x0000001f20047239 */ /* 0x001fe20000007204 */
[----:B------:R-:W-:Y:S02]  /*6150*/  FMUL R64, R64, R151 ;  /* 0x0000009740407220 */ /* 0x000fe40000400000 */
[----:B------:R-:W-:-:S02]  /*6160*/  FFMA R66, R69, 1, -R2 ;  /* 0x3f80000045427823 */ /* 0x000fc40000000802 */
[-C--:B------:R-:W-:Y:S01]  /*6170*/  FFMA R64, R67, R146.reuse, R64 ;  /* 0x0000009243407223 */ /* 0x080fe20000000040 */
[----:B------:R-:W0:Y:S01]  /*6180*/  F2I.NTZ R35, R35 ;  /* 0x0000002300237305 */ /* 0x000e220000203100 */
[-C--:B------:R-:W-:Y:S02]  /*6190*/  FMUL R66, R66, R151.reuse ;  /* 0x0000009742427220 */ /* 0x080fe40000400000 */
[----:B------:R-:W-:Y:S02]  /*61a0*/  FMUL R68, R68, R151 ;  /* 0x0000009744447220 */ /* 0x000fe40000400000 */
[-C--:B------:R-:W-:Y:S02]  /*61b0*/  FFMA R66, R141, R146.reuse, R66 ;  /* 0x000000928d427223 */ /* 0x080fe40000000042 */
[----:B------:R-:W-:Y:S01]  /*61c0*/  FFMA R65, R65, R146, R68 ;  /* 0x0000009241417223 */ /* 0x000fe20000000044 */
[----:B------:R-:W1:Y:S08]  /*61d0*/  F2I.NTZ R62, R129 ;  /* 0x00000081003e7305 */ /* 0x000e700000203100 */
[----:B------:R-:W-:Y:S01]  /*61e0*/  F2I.NTZ R34, R34 ;  /* 0x0000002200227305 */ /* 0x000fe20000203100 */
[----:B0-----:R-:W-:-:S02]  /*61f0*/  I2IP.S4.S32.SAT R35, R35, R36, RZ.24 ;  /* 0x0000002423237239 */ /* 0x001fc400000072ff */
[----:B------:R-:W-:-:S05]  /*6200*/  IADD3 R36, P1, R138, c[0x0][0x260], RZ ;  /* 0x000098008a247a10 */ /* 0x000fca0007f3e0ff */
[----:B------:R-:W0:Y:S01]  /*6210*/  F2I.NTZ R33, R33 ;  /* 0x0000002100217305 */ /* 0x000e220000203100 */
[----:B-1----:R-:W-:Y:S02]  /*6220*/  I2IP.S4.S32.SAT R67, R62, R5, R4.24 ;  /* 0x000000053e437239 */ /* 0x002fe40000007204 */
[----:B------:R-:W-:-:S05]  /*6230*/  IADD3 R4, R145, 0x10, RZ ;  /* 0x0000001091047810 */ /* 0x000fca0007ffe0ff */
[----:B------:R-:W-:Y:S01]  /*6240*/  F2I.NTZ R37, R37 ;  /* 0x0000002500257305 */ /* 0x000fe20000203100 */
[----:B------:R-:W-:Y:S01]  /*6250*/  @P2 STG.E.SYS [R152], R67 ;  /* 0x0000004398002386 */ /* 0x000fe2000010e900 */
[----:B------:R-:W-:-:S06]  /*6260*/  ISETP.LT.AND P2, PT, R4, UR4, P0 ;  /* 0x0000000404007c0c */ /* 0x000fcc0008741270 */
[----:B------:R-:W1:Y:S01]  /*6270*/  F2I.NTZ R64, R64 ;  /* 0x0000004000407305 */ /* 0x000e620000203100 */
[----:B0-----:R-:W-:-:S07]  /*6280*/  I2IP.S4.S32.SAT R33, R33, R34, R35.24 ;  /* 0x0000002221217239 */ /* 0x001fce0000007223 */
[----:B------:R-:W-:Y:S08]  /*6290*/  F2I.NTZ R30, R66 ;  /* 0x00000042001e7305 */ /* 0x000ff00000203100 */
[----:B------:R-:W0:Y:S01]  /*62a0*/  F2I.NTZ R31, R65 ;  /* 0x00000041001f7305 */ /* 0x000e220000203100 */
[----:B-1----:R-:W-:Y:S02]  /*62b0*/  I2IP.S4.S32.SAT R33, R64, R37, R33.24 ;  /* 0x0000002540217239 */ /* 0x002fe40000007221 */
[----:B------:R-:W-:-:S02]  /*62c0*/  IADD3.X R37, R139, c[0x0][0x264], RZ, P1, !PT ;  /* 0x000099008b257a10 */ /* 0x000fc40000ffe4ff */
[----:B------:R-:W-:-:S04]  /*62d0*/  IADD3 R62, P1, R150, R142, RZ ;  /* 0x0000008e963e7210 */ /* 0x000fc80007f3e0ff */
[----:B------:R-:W-:Y:S02]  /*62e0*/  IADD3.X R63, R147, R143, RZ, P1, !PT ;  /* 0x0000008f933f7210 */ /* 0x000fe40000ffe4ff */
[----:B0-----:R-:W-:-:S08]  /*62f0*/  I2IP.S4.S32.SAT R33, R31, R30, R33.24 ;  /* 0x0000001e1f217239 */ /* 0x001fd00000007221 */
        /* <DEDUP_REMOVED lines=29> */
[----:B------:R-:W-:Y:S08]  /*64d0*/  I2F R7, R128 ;  /* 0x0000008000077306 */ /* 0x000ff00000201400 */
[----:B------:R-:W-:Y:S08]  /*64e0*/  I2F R129, R129 ;  /* 0x0000008100817306 */ /* 0x000ff00000201400 */
[----:B------:R-:W4:Y:S08]  /*64f0*/  I2F R99, R99 ;  /* 0x0000006300637306 */ /* 0x000f300000201400 */
[----:B------:R-:W-:Y:S08]  /*6500*/  I2F R33, R33 ;  /* 0x0000002100217306 */ /* 0x000ff00000201400 */
[----:B------:R-:W0:Y:S08]  /*6510*/  I2F R131, R131 ;  /* 0x0000008300837306 */ /* 0x000e300000201400 */
[----:B------:R-:W-:Y:S08]  /*6520*/  I2F R35, R35 ;  /* 0x0000002300237306 */ /* 0x000ff00000201400 */
[----:B------:R-:W-:Y:S08]  /*6530*/  I2F R101, R64 ;  /* 0x0000004000657306 */ /* 0x000ff00000201400 */
[----:B------:R3:W-:Y:S08]  /*6540*/  I2F R93, R66 ;  /* 0x00000042005d7306 */ /* 0x0007f00000201400 */
        /* <DEDUP_REMOVED lines=12> */
[C-C-:B---3--:R-:W-:Y:S01]  /*6610*/  LOP3.LUT R66, R155.reuse, 0xf00, R137.reuse, 0x6a, !PT ;  /* 0x00000f009b427812 */ /* 0x148fe200078e6a89 */
[----:B------:R-:W-:Y:S01]  /*6620*/  FMUL R32, R32, R151 ;  /* 0x0000009720207220 */ /* 0x000fe20000400000 */
[----:B------:R-:W-:Y:S01]  /*6630*/  LOP3.LUT R70, R155, 0xf0, R136, 0x6a, !PT ;  /* 0x000000f09b467812 */ /* 0x000fe200078e6a88 */
[-C--:B0-----:R-:W-:Y:S02]  /*6640*/  FFMA R6, R69, R146.reuse, R6 ;  /* 0x0000009245067223 */ /* 0x081fe40000000006 */
[-C--:B------:R-:W-:Y:S02]  /*6650*/  FFMA R69, R97, R146.reuse, R28 ;  /* 0x0000009261457223 */ /* 0x080fe4000000001c */
[----:B------:R-:W-:Y:S01]  /*6660*/  FFMA R28, R61, R146, R32 ;  /* 0x000000923d1c7223 */ /* 0x000fe20000000020 */
[----:B------:R-:W-:Y:S01]  /*6670*/  LOP3.LUT R32, R157, 0xf00, R137, 0x6a, !PT ;  /* 0x00000f009d207812 */ /* 0x000fe200078e6a89 */
[----:B------:R-:W-:Y:S01]  /*6680*/  FFMA R34, R95, R132, -2056 ;  /* 0xc50080005f227423 */ /* 0x000fe20000000084 */
[----:B------:R-:W-:Y:S01]  /*6690*/  LOP3.LUT R95, R157, 0xf000, R134, 0x6a, !PT ;  /* 0x0000f0009d5f7812 */ /* 0x000fe200078e6a86 */
[----:B------:R-:W-:Y:S01]  /*66a0*/  F2I.NTZ R6, R6 ;  /* 0x0000000600067305 */ /* 0x000fe20000203100 */
[----:B------:R-:W-:-:S02]  /*66b0*/  FFMA R66, R66, R135, -32776 ;  /* 0xc700080042427423 */ /* 0x000fc40000000087 */
[----:B------:R-:W-:Y:S02]  /*66c0*/  FFMA R32, R32, R135, -32776 ;  /* 0xc700080020207423 */ /* 0x000fe40000000087 */
[-C--:B------:R-:W-:Y:S01]  /*66d0*/  FMUL R61, R34, R151.reuse ;  /* 0x00000097223d7220 */ /* 0x080fe20000400000 */
[----:B------:R-:W-:Y:S01]  /*66e0*/  LOP3.LUT R34, R157, 0xf0, R136, 0x6a, !PT ;  /* 0x000000f09d227812 */ /* 0x000fe200078e6a88 */
[----:B------:R-:W-:Y:S01]  /*66f0*/  FMUL R32, R32, R151 ;  /* 0x0000009720207220 */ /* 0x000fe20000400000 */
[----:B------:R-:W-:Y:S01]  /*6700*/  F2I.NTZ R28, R28 ;  /* 0x0000001c001c7305 */ /* 0x000fe20000203100 */
[-C--:B----4-:R-:W-:Y:S02]  /*6710*/  FFMA R61, R99, R146.reuse, R61 ;  /* 0x00000092633d7223 */ /* 0x090fe4000000003d */
        /* <DEDUP_REMOVED lines=15> */
[----:B------:R-:W-:Y:S01]  /*6810*/  FFMA R34, R97, 1, -R2 ;  /* 0x3f80000061227823 */ /* 0x000fe20000000802 */
[----:B0-----:R-:W-:Y:S01]  /*6820*/  I2IP.S4.S32.SAT R61, R61, R28, RZ.24 ;  /* 0x0000001c3d3d7239 */ /* 0x001fe200000072ff */
[-C--:B------:R-:W-:Y:S01]  /*6830*/  FFMA R129, R129, R146.reuse, R38 ;  /* 0x0000009281817223 */ /* 0x080fe20000000026 */
[C---:B------:R-:W-:Y:S01]  /*6840*/  LOP3.LUT R38, R95.reuse, 0xf0, R136, 0x6a, !PT ;  /* 0x000000f05f267812 */ /* 0x040fe200078e6a88 */
[----:B------:R-:W-:Y:S01]  /*6850*/  FMUL R34, R34, R151 ;  /* 0x0000009722227220 */ /* 0x000fe20000400000 */
[----:B------:R-:W-:Y:S01]  /*6860*/  LOP3.LUT R95, R95, 0xf000, R134, 0x6a, !PT ;  /* 0x0000f0005f5f7812 */ /* 0x000fe200078e6a86 */
[----:B------:R-:W-:Y:S01]  /*6870*/  FFMA R64, R64, R135, -32776 ;  /* 0xc700080040407423 */ /* 0x000fe20000000087 */
[----:B------:R-:W-:Y:S01]  /*6880*/  F2I.NTZ R29, R29 ;  /* 0x0000001d001d7305 */ /* 0x000fe20000203100 */
[----:B------:R-:W-:Y:S02]  /*6890*/  FFMA R38, R38, R3, -524296 ;  /* 0xc900008026267423 */ /* 0x000fe40000000003 */
[----:B------:R-:W-:Y:S01]  /*68a0*/  FFMA R34, R39, R146, R34 ;  /* 0x0000009227227223 */ /* 0x000fe20000000022 */
[----:B------:R-:W-:Y:S01]  /*68b0*/  LOP3.LUT R39, R155, 0xf000, R134, 0x6a, !PT ;  /* 0x0000f0009b277812 */ /* 0x000fe200078e6a86 */
[-C--:B------:R-:W-:Y:S01]  /*68c0*/  FMUL R38, R38, R151.reuse ;  /* 0x0000009726267220 */ /* 0x080fe20000400000 */
[----:B-1----:R-:W-:Y:S01]  /*68d0*/  I2IP.S4.S32.SAT R6, R69, R6, R61.24 ;  /* 0x0000000645067239 */ /* 0x002fe2000000723d */
[----:B------:R-:W-:Y:S01]  /*68e0*/  FMUL R64, R64, R151 ;  /* 0x0000009740407220 */ /* 0x000fe20000400000 */
[----:B------:R-:W0:Y:S01]  /*68f0*/  F2I.NTZ R32, R32 ;  /* 0x0000002000207305 */ /* 0x000e220000203100 */
[----:B------:R-:W-:-:S02]  /*6900*/  FFMA R33, R33, R146, R38 ;  /* 0x0000009221217223 */ /* 0x000fc40000000026 */
[----:B------:R-:W-:Y:S02]  /*6910*/  FFMA R38, R95, R132, -2056 ;  /* 0xc50080005f267423 */ /* 0x000fe40000000084 */
[-C--:B------:R-:W-:Y:S02]  /*6920*/  FFMA R64, R71, R146.reuse, R64 ;  /* 0x0000009247407223 */ /* 0x080fe40000000040 */
[-C--:B------:R-:W-:Y:S01]  /*6930*/  FMUL R38, R38, R151.reuse ;  /* 0x0000009726267220 */ /* 0x080fe20000400000 */
[----:B------:R-:W-:Y:S01]  /*6940*/  F2I.NTZ R7, R7 ;  /* 0x0000000700077305 */ /* 0x000fe20000203100 */
[----:B------:R-:W-:Y:S02]  /*6950*/  FMUL R66, R66, R151 ;  /* 0x0000009742427220 */ /* 0x000fe40000400000 */
[----:B------:R-:W-:Y:S02]  /*6960*/  FFMA R35, R35, R146, R38 ;  /* 0x0000009223237223 */ /* 0x000fe40000000026 */
[----:B------:R-:W-:Y:S01]  /*6970*/  FFMA R38, R39, R132, -2056 ;  /* 0xc500800027267423 */ /* 0x000fe20000000084 */
[----:B------:R-:W-:Y:S01]  /*6980*/  LOP3.LUT R39, R155, 0xf, R2, 0x6a, !PT ;  /* 0x0000000f9b277812 */ /* 0x000fe200078e6a02 */
[----:B------:R-:W-:Y:S01]  /*6990*/  FFMA R70, R70, R3, -524296 ;  /* 0xc900008046467423 */ /* 0x000fe20000000003 */
[----:B------:R-:W1:Y:S01]  /*69a0*/  F2I.NTZ R60, R129 ;  /* 0x00000081003c7305 */ /* 0x000e620000203100 */
[----:B------:R-:W-:Y:S01]  /*69b0*/  FMUL R38, R38, R151 ;  /* 0x0000009726267220 */ /* 0x000fe20000400000 */
[----:B0-----:R-:W-:Y:S01]  /*69c0*/  I2IP.S4.S32.SAT R6, R32, R29, R6.24 ;  /* 0x0000001d20067239 */ /* 0x001fe20000007206 */
[----:B------:R-:W-:-:S02]  /*69d0*/  FFMA R68, R39, 1, -R2 ;  /* 0x3f80000027447823 */ /* 0x000fc40000000802 */
[-C--:B------:R-:W-:Y:S02]  /*69e0*/  FFMA R66, R93, R146.reuse, R66 ;  /* 0x000000925d427223 */ /* 0x080fe40000000042 */
[-C--:B------:R-:W-:Y:S01]  /*69f0*/  FFMA R38, R67, R146.reuse, R38 ;  /* 0x0000009243267223 */ /* 0x080fe20000000026 */
[----:B------:R-:W-:Y:S01]  /*6a00*/  F2I.NTZ R64, R64 ;  /* 0x0000004000407305 */ /* 0x000fe20000203100 */
[-C--:B------:R-:W-:Y:S02]  /*6a10*/  FMUL R68, R68, R151.reuse ;  /* 0x0000009744447220 */ /* 0x080fe40000400000 */
[----:B------:R-:W-:Y:S02]  /*6a20*/  FMUL R70, R70, R151 ;  /* 0x0000009746467220 */ /* 0x000fe40000400000 */
[-C--:B------:R-:W-:Y:S01]  /*6a30*/  FFMA R101, R101, R146.reuse, R68 ;  /* 0x0000009265657223 */ /* 0x080fe20000000044 */
[----:B------:R-:W-:Y:S01]  /*6a40*/  IADD3 R68, P1, R152, c[0x0][0x260], RZ ;  /* 0x0000980098447a10 */ /* 0x000fe20007f3e0ff */
[----:B------:R-:W-:Y:S01]  /*6a50*/  FFMA R65, R65, R146, R70 ;  /* 0x0000009241417223 */ /* 0x000fe20000000046 */
[----:B------:R-:W0:Y:S01]  /*6a60*/  F2I.NTZ R35, R35 ;  /* 0x0000002300237305 */ /* 0x000e220000203100 */
[----:B-1----:R-:W-:-:S02]  /*6a70*/  I2IP.S4.S32.SAT R7, R60, R7, R6.24 ;  /* 0x000000073c077239 */ /* 0x002fc40000007206 */
[----:B------:R-:W-:Y:S02]  /*6a80*/  IADD3.X R69, R153, c[0x0][0x264], RZ, P1, !PT ;  /* 0x0000990099457a10 */ /* 0x000fe40000ffe4ff */
[----:B------:R-:W-:Y:S02]  /*6a90*/  IADD3 R70, P1, R36, c[0x0][0x260], RZ ;  /* 0x0000980024467a10 */ /* 0x000fe40007f3e0ff */
[----:B------:R-:W-:Y:S01]  /*6aa0*/  IADD3 R60, R145, 0x18, RZ ;  /* 0x00000018913c7810 */ /* 0x000fe20007ffe0ff */
[----:B------:R-:W-:Y:S01]  /*6ab0*/  F2I.NTZ R34, R34 ;  /* 0x0000002200227305 */ /* 0x000fe20000203100 */
[----:B------:R-:W-:Y:S02]  /*6ac0*/  IADD3.X R71, R37, c[0x0][0x264], RZ, P1, !PT ;  /* 0x0000990025477a10 */ /* 0x000fe40000ffe4ff */
[----:B------:R-:W-:Y:S01]  /*6ad0*/  @P2 STG.E.SYS [R68], R7 ;  /* 0x0000000744002386 */ /* 0x000fe2000010e900 */
[----:B------:R-:W-:Y:S02]  /*6ae0*/  ISETP.LT.AND P2, PT, R60, UR4, P0 ;  /* 0x000000043c007c0c */ /* 0x000fe40008741270 */
[----:B------:R-:W-:-:S02]  /*6af0*/  IADD3 R62, P1, R150, R62, RZ ;  /* 0x0000003e963e7210 */ /* 0x000fc40007f3e0ff */
[----:B------:R-:W1:Y:S01]  /*6b00*/  F2I.NTZ R33, R33 ;  /* 0x0000002100217305 */ /* 0x000e620000203100 */
[----:B0-----:R-:W-:Y:S02]  /*6b10*/  I2IP.S4.S32.SAT R35, R35, R64, RZ.24 ;  /* 0x0000004023237239 */ /* 0x001fe400000072ff */
[----:B------:R-:W-:-:S05]  /*6b20*/  IADD3.X R63, R147, R63, RZ, P1, !PT ;  /* 0x0000003f933f7210 */ /* 0x000fca0000ffe4ff */
[----:B------:R-:W-:Y:S08]  /*6b30*/  F2I.NTZ R66, R66 ;  /* 0x0000004200427305 */ /* 0x000ff00000203100 */
[----:B------:R-:W0:Y:S01]  /*6b40*/  F2I.NTZ R39, R38 ;  /* 0x0000002600277305 */ /* 0x000e220000203100 */
[----:B-1----:R-:W-:-:S07]  /*6b50*/  I2IP.S4.S32.SAT R33, R33, R34, R35.24 ;  /* 0x0000002221217239 */ /* 0x002fce0000007223 */
[----:B------:R-:W-:Y:S08]  /*6b60*/  F2I.NTZ R28, R101 ;  /* 0x00000065001c7305 */ /* 0x000ff00000203100 */
[----:B------:R-:W1:Y:S01]  /*6b70*/  F2I.NTZ R65, R65 ;  /* 0x0000004100417305 */ /* 0x000e620000203100 */
[----:B0-----:R-:W-:-:S04]  /*6b80*/  I2IP.S4.S32.SAT R33, R39, R66, R33.24 ;  /* 0x0000004227217239 */ /* 0x001fc80000007221 */
[----:B-1----:R-:W-:-:S08]  /*6b90*/  I2IP.S4.S32.SAT R33, R65, R28, R33.24 ;  /* 0x0000001c41217239 */ /* 0x002fd00000007221 */
        /* <DEDUP_REMOVED lines=22> */
[----:B------:R-:W4:Y:S01]  /*6d00*/  LDS.U.128 R28, [R144+0x440] ;  /* 0x00044000901c7984 */ /* 0x000f220000001c00 */
[----:B0-----:R-:W0:Y:S08]  /*6d10*/  I2F R33, R33 ;  /* 0x0000002100217306 */ /* 0x001e300000201400 */
[----:B------:R-:W0:Y:S08]  /*6d20*/  I2F R59, R34 ;  /* 0x00000022003b7306 */ /* 0x000e300000201400 */
[----:B-1----:R1:W-:Y:S08]  /*6d30*/  I2F R73, R6 ;  /* 0x0000000600497306 */ /* 0x0023f00000201400 */
[----:B------:R-:W-:Y:S08]  /*6d40*/  I2F R35, R35 ;  /* 0x0000002300237306 */ /* 0x000ff00000201400 */
[----:B----4-:R-:W-:Y:S08]  /*6d50*/  I2F R27, R38 ;  /* 0x00000026001b7306 */ /* 0x010ff00000201400 */
[----:B------:R4:W-:Y:S08]  /*6d60*/  I2F R41, R4 ;  /* 0x0000000400297306 */ /* 0x0009f00000201400 */
[----:B------:R-:W-:Y:S08]  /*6d70*/  I2F R39, R39 ;  /* 0x0000002700277306 */ /* 0x000ff00000201400 */
[----:B------:R-:W-:Y:S08]  /*6d80*/  I2F R9, R36 ;  /* 0x0000002400097306 */ /* 0x000ff00000201400 */
[----:B------:R-:W-:Y:S08]  /*6d90*/  I2F R37, R37 ;  /* 0x0000002500257306 */ /* 0x000ff00000201400 */
        /* <DEDUP_REMOVED lines=9> */
[----:B------:R-:W-:-:S03]  /*6e30*/  LOP3.LUT R97, R93, 0xf, R2, 0x6a, !PT ;  /* 0x0000000f5d617812 */ /* 0x000fc600078e6a02 */
[----:B-1----:R-:W-:Y:S01]  /*6e40*/  FFMA R6, R8, R3, -524296 ;  /* 0xc900008008067423 */ /* 0x002fe20000000003 */
[----:B------:R-:W-:Y:S01]  /*6e50*/  LOP3.LUT R8, R93, 0xf00, R137, 0x6a, !PT ;  /* 0x00000f005d087812 */ /* 0x000fe200078e6a89 */
[----:B------:R-:W-:Y:S01]  /*6e60*/  FFMA R26, R97, 1, -R2 ;  /* 0x3f800000611a7823 */ /* 0x000fe20000000802 */
[----:B------:R-:W-:Y:S01]  /*6e70*/  LOP3.LUT R93, R93, 0xf000, R134, 0x6a, !PT ;  /* 0x0000f0005d5d7812 */ /* 0x000fe200078e6a86 */
[----:B------:R-:W-:Y:S02]  /*6e80*/  FMUL R6, R6, R151 ;  /* 0x0000009706067220 */ /* 0x000fe40000400000 */
[----:B------:R-:W-:Y:S02]  /*6e90*/  FFMA R8, R8, R135, -32776 ;  /* 0xc700080008087423 */ /* 0x000fe40000000087 */
[----:B0-----:R-:W-:Y:S01]  /*6ea0*/  FFMA R33, R33, R146, R6 ;  /* 0x0000009221217223 */ /* 0x001fe20000000006 */
[----:B---3--:R-:W-:Y:S01]  /*6eb0*/  LOP3.LUT R34, R155, 0xf0, R136, 0x6a, !PT ;  /* 0x000000f09b227812 */ /* 0x008fe200078e6a88 */
[----:B------:R-:W-:-:S02]  /*6ec0*/  FMUL R8, R8, R151 ;  /* 0x0000009708087220 */ /* 0x000fc40000400000 */
[-C--:B----4-:R-:W-:Y:S02]  /*6ed0*/  FMUL R4, R26, R151.reuse ;  /* 0x000000971a047220 */ /* 0x090fe40000400000 */
[----:B------:R-:W-:Y:S01]  /*6ee0*/  FFMA R6, R59, R146, R8 ;  /* 0x000000923b067223 */ /* 0x000fe20000000008 */
[----:B------:R-:W-:Y:S01]  /*6ef0*/  LOP3.LUT R8, R157, 0xf00, R137, 0x6a, !PT ;  /* 0x00000f009d087812 */ /* 0x000fe200078e6a89 */
[----:B------:R-:W-:Y:S01]  /*6f00*/  FFMA R26, R93, R132, -2056 ;  /* 0xc50080005d1a7423 */ /* 0x000fe20000000084 */
[----:B------:R-:W-:Y:S01]  /*6f10*/  LOP3.LUT R59, R157, 0xf000, R134, 0x6a, !PT ;  /* 0x0000f0009d3b7812 */ /* 0x000fe200078e6a86 */
[----:B------:R-:W-:Y:S01]  /*6f20*/  FFMA R4, R67, R146, R4 ;  /* 0x0000009243047223 */ /* 0x000fe20000000004 */
[----:B------:R-:W-:Y:S01]  /*6f30*/  F2I.NTZ R33, R33 ;  /* 0x0000002100217305 */ /* 0x000fe20000203100 */
[----:B------:R-:W-:Y:S02]  /*6f40*/  FMUL R26, R26, R151 ;  /* 0x000000971a1a7220 */ /* 0x000fe40000400000 */
[----:B------:R-:W-:-:S02]  /*6f50*/  FFMA R8, R8, R135, -32776 ;  /* 0xc700080008087423 */ /* 0x000fc40000000087 */
[----:B------:R-:W-:Y:S02]  /*6f60*/  FFMA R35, R35, R146, R26 ;  /* 0x0000009223237223 */ /* 0x000fe4000000001a */
[-C--:B------:R-:W-:Y:S01]  /*6f70*/  FMUL R8, R8, R151.reuse ;  /* 0x0000009708087220 */ /* 0x080fe20000400000 */
[----:B------:R-:W-:Y:S01]  /*6f80*/  F2I.NTZ R6, R6 ;  /* 0x0000000600067305 */ /* 0x000fe20000203100 */
[----:B------:R-:W-:Y:S02]  /*6f90*/  FFMA R26, R59, R132, -2056 ;  /* 0xc50080003b1a7423 */ /* 0x000fe40000000084 */
[-C--:B------:R-:W-:Y:S01]  /*6fa0*/  FFMA R8, R27, R146.reuse, R8 ;  /* 0x000000921b087223 */ /* 0x080fe20000000008 */
[----:B------:R-:W-:Y:S01]  /*6fb0*/  LOP3.LUT R27, R157, 0xf, R2, 0x6a, !PT ;  /* 0x0000000f9d1b7812 */ /* 0x000fe200078e6a02 */
[----:B------:R-:W-:Y:S02]  /*6fc0*/  FMUL R26, R26, R151 ;  /* 0x000000971a1a7220 */ /* 0x000fe40000400000 */
[----:B------:R-:W-:Y:S01]  /*6fd0*/  FFMA R34, R34, R3, -524296 ;  /* 0xc900008022227423 */ /* 0x000fe20000000003 */
[----:B------:R-:W0:Y:S01]  /*6fe0*/  F2I.NTZ R35, R35 ;  /* 0x0000002300237305 */ /* 0x000e220000203100 */
[----:B------:R-:W-:Y:S01]  /*6ff0*/  FFMA R39, R39, R146, R26 ;  /* 0x0000009227277223 */ /* 0x000fe2000000001a */
[----:B------:R-:W-:Y:S01]  /*7000*/  LOP3.LUT R26, R157, 0xf0, R136, 0x6a, !PT ;  /* 0x000000f09d1a7812 */ /* 0x000fe200078e6a88 */
[----:B------:R-:W-:Y:S01]  /*7010*/  FFMA R28, R27, 1, -R2 ;  /* 0x3f8000001b1c7823 */ /* 0x000fe20000000802 */
[----:B------:R-:W-:Y:S01]  /*7020*/  SHF.R.U32.HI R27, RZ, 0x10, R155 ;  /* 0x00000010ff1b7819 */ /* 0x000fe2000001169b */
[----:B------:R-:W-:-:S02]  /*7030*/  FMUL R34, R34, R151 ;  /* 0x0000009722227220 */ /* 0x000fc40000400000 */
[----:B------:R-:W-:Y:S01]  /*7040*/  FMUL R28, R28, R151 ;  /* 0x000000971c1c7220 */ /* 0x000fe20000400000 */
[C---:B------:R-:W-:Y:S01]  /*7050*/  LOP3.LUT R32, R27.reuse, 0xf00, R137, 0x6a, !PT ;  /* 0x00000f001b207812 */ /* 0x040fe200078e6a89 */
[----:B------:R-:W-:Y:S01]  /*7060*/  FFMA R26, R26, R3, -524296 ;  /* 0xc90000801a1a7423 */ /* 0x000fe20000000003 */
[----:B------:R-:W-:Y:S01]  /*7070*/  LOP3.LUT R59, R27, 0xf, R2, 0x6a, !PT ;  /* 0x0000000f1b3b7812 */ /* 0x000fe200078e6a02 */
[----:B------:R-:W-:Y:S01]  /*7080*/  FFMA R9, R9, R146, R28 ;  /* 0x0000009209097223 */ /* 0x000fe2000000001c */
[----:B------:R-:W1:Y:S01]  /*7090*/  F2I.NTZ R4, R4 ;  /* 0x0000000400047305 */ /* 0x000e620000203100 */
[----:B------:R-:W-:Y:S02]  /*70a0*/  FMUL R28, R26, R151 ;  /* 0x000000971a1c7220 */ /* 0x000fe40000400000 */
[----:B------:R-:W-:Y:S01]  /*70b0*/  FFMA R32, R32, R135, -32776 ;  /* 0xc700080020207423 */ /* 0x000fe20000000087 */
[----:B0-----:R-:W-:Y:S01]  /*70c0*/  I2IP.S4.S32.SAT R35, R35, R6, RZ.24 ;  /* 0x0000000623237239 */ /* 0x001fe200000072ff */
[----:B------:R-:W-:Y:S01]  /*70d0*/  FFMA R37, R37, R146, R28 ;  /* 0x0000009225257223 */ /* 0x000fe2000000001c */
[C---:B------:R-:W-:Y:S01]  /*70e0*/  LOP3.LUT R28, R27.reuse, 0xf0, R136, 0x6a, !PT ;  /* 0x000000f01b1c7812 */ /* 0x040fe200078e6a88 */
[----:B------:R-:W-:Y:S01]  /*70f0*/  FMUL R32, R32, R151 ;  /* 0x0000009720207220 */ /* 0x000fe20000400000 */
[----:B------:R-:W-:Y:S01]  /*7100*/  LOP3.LUT R27, R27, 0xf000, R134, 0x6a, !PT ;  /* 0x0000f0001b1b7812 */ /* 0x000fe200078e6a86 */
[----:B------:R-:W-:Y:S01]  /*7110*/  FFMA R26, R59, 1, -R2 ;  /* 0x3f8000003b1a7823 */ /* 0x000fe20000000802 */
[----:B------:R-:W-:Y:S01]  /*7120*/  F2I.NTZ R8, R8 ;  /* 0x0000000800087305 */ /* 0x000fe20000203100 */
[----:B------:R-:W-:-:S02]  /*7130*/  FFMA R28, R28, R3, -524296 ;  /* 0xc90000801c1c7423 */ /* 0x000fc40000000003 */
[----:B------:R-:W-:Y:S01]  /*7140*/  FFMA R73, R73, R146, R32 ;  /* 0x0000009249497223 */ /* 0x000fe20000000020 */
[----:B------:R-:W-:Y:S01]  /*7150*/  LOP3.LUT R32, R155, 0xf00, R137, 0x6a, !PT ;  /* 0x00000f009b207812 */ /* 0x000fe200078e6a89 */
[-C--:B------:R-:W-:Y:S01]  /*7160*/  FMUL R28, R28, R151.reuse ;  /* 0x000000971c1c7220 */ /* 0x080fe20000400000 */
[----:B-1----:R-:W-:Y:S01]  /*7170*/  I2IP.S4.S32.SAT R4, R33, R4, R35.24 ;  /* 0x0000000421047239 */ /* 0x002fe20000007223 */
[----:B------:R-:W-:Y:S01]  /*7180*/  FMUL R26, R26, R151 ;  /* 0x000000971a1a7220 */ /* 0x000fe20000400000 */
[----:B------:R0:W-:Y:S01]  /*7190*/  F2I.NTZ R30, R37 ;  /* 0x00000025001e7305 */ /* 0x0001e20000203100 */
[----:B------:R-:W-:Y:S02]  /*71a0*/  FFMA R5, R5, R146, R28 ;  /* 0x0000009205057223 */ /* 0x000fe4000000001c */
[----:B------:R-:W-:Y:S02]  /*71b0*/  FFMA R28, R27, R132, -2056 ;  /* 0xc50080001b1c7423 */ /* 0x000fe40000000084 */
[----:B------:R-:W-:-:S02]  /*71c0*/  FFMA R32, R32, R135, -32776 ;  /* 0xc700080020207423 */ /* 0x000fc40000000087 */
[-C--:B------:R-:W-:Y:S01]  /*71d0*/  FMUL R28, R28, R151.reuse ;  /* 0x000000971c1c7220 */ /* 0x080fe20000400000 */
[----:B0-----:R-:W-:Y:S01]  /*71e0*/  LOP3.LUT R37, R155, 0xf000, R134, 0x6a, !PT ;  /* 0x0000f0009b257812 */ /* 0x001fe200078e6a86 */
[----:B------:R-:W0:Y:S01]  /*71f0*/  F2I.NTZ R39, R39 ;  /* 0x0000002700277305 */ /* 0x000e220000203100 */
[-C--:B------:R-:W-:Y:S02]  /*7200*/  FFMA R26, R41, R146.reuse, R26 ;  /* 0x00000092291a7223 */ /* 0x080fe4000000001a */
[----:B------:R-:W-:Y:S02]  /*7210*/  FFMA R28, R7, R146, R28 ;  /* 0x00000092071c7223 */ /* 0x000fe4000000001c */
[----:B------:R-:W-:Y:S02]  /*7220*/  FMUL R7, R32, R151 ;  /* 0x0000009720077220 */ /* 0x000fe40000400000 */
[----:B------:R-:W-:Y:S01]  /*7230*/  FFMA R32, R37, R132, -2056 ;  /* 0xc500800025207423 */ /* 0x000fe20000000084 */
[----:B------:R-:W-:Y:S01]  /*7240*/  LOP3.LUT R37, R155, 0xf, R2, 0x6a, !PT ;  /* 0x0000000f9b257812 */ /* 0x000fe200078e6a02 */
[----:B------:R-:W1:Y:S01]  /*7250*/  F2I.NTZ R9, R9 ;  /* 0x0000000900097305 */ /* 0x000e620000203100 */
[----:B------:R-:W-:-:S02]  /*7260*/  FFMA R7, R91, R146, R7 ;  /* 0x000000925b077223 */ /* 0x000fc40000000007 */
[-C--:B------:R-:W-:Y:S02]  /*7270*/  FMUL R32, R32, R151.reuse ;  /* 0x0000009720207220 */ /* 0x080fe40000400000 */
[----:B------:R-:W-:Y:S02]  /*7280*/  FFMA R36, R37, 1, -R2 ;  /* 0x3f80000025247823 */ /* 0x000fe40000000802 */
[----:B------:R-:W-:Y:S01]  /*7290*/  FFMA R32, R31, R146, R32 ;  /* 0x000000921f207223 */ /* 0x000fe20000000020 */
[----:B------:R-:W-:Y:S01]  /*72a0*/  F2I.NTZ R27, R73 ;  /* 0x00000049001b7305 */ /* 0x000fe20000203100 */
[----:B------:R-:W-:Y:S01]  /*72b0*/  FMUL R31, R36, R151 ;  /* 0x00000097241f7220 */ /* 0x000fe20000400000 */
[----:B0-----:R-:W-:Y:S01]  /*72c0*/  I2IP.S4.S32.SAT R4, R39, R8, R4.24 ;  /* 0x0000000827047239 */ /* 0x001fe20000007204 */
[-C--:B------:R-:W-:Y:S01]  /*72d0*/  FFMA R29, R29, R146.reuse, R34 ;  /* 0x000000921d1d7223 */ /* 0x080fe20000000022 */
[----:B------:R-:W-:Y:S01]  /*72e0*/  IADD3 R8, P1, R68, c[0x0][0x260], RZ ;  /* 0x0000980044087a10 */ /* 0x000fe20007f3e0ff */
[----:B------:R-:W-:-:S03]  /*72f0*/  FFMA R31, R95, R146, R31 ;  /* 0x000000925f1f7223 */ /* 0x000fc6000000001f */
[----:B------:R-:W0:Y:S01]  /*7300*/  F2I.NTZ R28, R28 ;  /* 0x0000001c001c7305 */ /* 0x000e220000203100 */
[----:B-1----:R-:W-:Y:S02]  /*7310*/  I2IP.S4.S32.SAT R33, R30, R9, R4.24 ;  /* 0x000000091e217239 */ /* 0x002fe40000007204 */
[----:B------:R-:W-:Y:S02]  /*7320*/  IADD3.X R9, R69, c[0x0][0x264], RZ, P1, !PT ;  /* 0x0000990045097a10 */ /* 0x000fe40000ffe4ff */
[----:B------:R-:W-:-:S03]  /*7330*/  IADD3 R40, P1, R70, c[0x0][0x260], RZ ;  /* 0x0000980046287a10 */ /* 0x000fc60007f3e0ff */
[----:B------:R-:W-:Y:S01]  /*7340*/  F2I.NTZ R26, R26 ;  /* 0x0000001a001a7305 */ /* 0x000fe20000203100 */
[----:B------:R-:W-:Y:S02]  /*7350*/  IADD3.X R41, R71, c[0x0][0x264], RZ, P1, !PT ;  /* 0x0000990047297a10 */ /* 0x000fe40000ffe4ff */
[----:B------:R-:W-:Y:S01]  /*7360*/  @P2 STG.E.SYS [R8], R33 ;  /* 0x0000002108002386 */ /* 0x000fe2000010e900 */
[----:B------:R-:W-:-:S04]  /*7370*/  IADD3 R58, P1, R150, R62, RZ ;  /* 0x0000003e963a7210 */ /* 0x000fc80007f3e0ff */
[----:B------:R-:W1:Y:S01]  /*7380*/  F2I.NTZ R5, R5 ;  /* 0x0000000500057305 */ /* 0x000e620000203100 */
[----:B0-----:R-:W-:Y:S02]  /*7390*/  I2IP.S4.S32.SAT R27, R28, R27, RZ.24 ;  /* 0x0000001b1c1b7239 */ /* 0x001fe400000072ff */
[----:B------:R-:W-:-:S05]  /*73a0*/  IADD3.X R59, R147, R63, RZ, P1, !PT ;  /* 0x0000003f933b7210 */ /* 0x000fca0000ffe4ff */
[----:B------:R-:W-:Y:S08]  /*73b0*/  F2I.NTZ R7, R7 ;  /* 0x0000000700077305 */ /* 0x000ff00000203100 */
[----:B------:R-:W0:Y:S01]  /*73c0*/  F2I.NTZ R32, R32 ;  /* 0x0000002000207305 */ /* 0x000e220000203100 */
[----:B-1----:R-:W-:Y:S02]  /*73d0*/  I2IP.S4.S32.SAT R5, R5, R26, R27.24 ;  /* 0x0000001a05057239 */ /* 0x002fe4000000721b */
[----:B------:R-:W-:-:S04]  /*73e0*/  IADD3 R26, R145, 0x20, RZ ;  /* 0x00000020911a7810 */ /* 0x000fc80007ffe0ff */
[----:B------:R-:W-:Y:S01]  /*73f0*/  ISETP.LT.AND P2, PT, R26, UR4, P0 ;  /* 0x000000041a007c0c */ /* 0x000fe20008741270 */
        /* <DEDUP_REMOVED lines=32> */
[----:B------:R-:W-:Y:S08]  /*7600*/  I2F R43, R4 ;  /* 0x00000004002b7306 */ /* 0x000ff00000201400 */
[----:B------:R-:W-:Y:S08]  /*7610*/  I2F R39, R39 ;  /* 0x0000002700277306 */ /* 0x000ff00000201400 */
[----:B------:R3:W-:Y:S08]  /*7620*/  I2F R11, R36 ;  /* 0x00000024000b7306 */ /* 0x0007f00000201400 */
[----:B------:R-:W-:Y:S08]  /*7630*/  I2F R37, R37 ;  /* 0x0000002500257306 */ /* 0x000ff00000201400 */
[----:B------:R-:W-:Y:S08]  /*7640*/  I2F R71, R28 ;  /* 0x0000001c00477306 */ /* 0x000ff00000201400 */
[----:B------:R-:W4:Y:S08]  /*7650*/  I2F R63, R32 ;  /* 0x00000020003f7306 */ /* 0x000f300000201400 */
[----:B------:R-:W-:Y:S08]  /*7660*/  I2F R7, R7 ;  /* 0x0000000700077306 */ /* 0x000ff00000201400 */
        /* <DEDUP_REMOVED lines=16> */
[-C--:B------:R-:W-:Y:S02]  /*7770*/  FMUL R4, R24, R151.reuse ;  /* 0x0000009718047220 */ /* 0x080fe40000400000 */
[----:B------:R-:W-:Y:S01]  /*7780*/  FFMA R6, R57, R146, R10 ;  /* 0x0000009239067223 */ /* 0x000fe2000000000a */
[----:B------:R-:W-:Y:S01]  /*7790*/  LOP3.LUT R10, R157, 0xf00, R137, 0x6a, !PT ;  /* 0x00000f009d0a7812 */ /* 0x000fe200078e6a89 */
[----:B------:R-:W-:Y:S01]  /*77a0*/  FFMA R24, R69, R132, -2056 ;  /* 0xc500800045187423 */ /* 0x000fe20000000084 */
[----:B------:R-:W-:Y:S01]  /*77b0*/  LOP3.LUT R57, R157, 0xf000, R134, 0x6a, !PT ;  /* 0x0000f0009d397812 */ /* 0x000fe200078e6a86 */
[----:B----4-:R-:W-:Y:S01]  /*77c0*/  FFMA R4, R63, R146, R4 ;  /* 0x000000923f047223 */ /* 0x010fe20000000004 */
        /* <DEDUP_REMOVED lines=32> */
[----:B------:R-:W-:-:S02]  /*79d0*/  FFMA R28, R28, R3, -524296 ;  /* 0xc90000801c1c7423 */ /* 0x000fc40000000003 */
[----:B------:R-:W-:Y:S02]  /*79e0*/  FFMA R34, R25, R132, -2056 ;  /* 0xc500800019227423 */ /* 0x000fe40000000084 */
[-C--:B------:R-:W-:Y:S01]  /*79f0*/  FMUL R28, R28, R151.reuse ;  /* 0x000000971c1c7220 */ /* 0x080fe20000400000 */
[----:B-1----:R-:W-:Y:S01]  /*7a00*/  I2IP.S4.S32.SAT R4, R33, R4, R35.24 ;  /* 0x0000000421047239 */ /* 0x002fe20000007223 */
[-C--:B------:R-:W-:Y:S01]  /*7a10*/  FMUL R25, R34, R151.reuse ;  /* 0x0000009722197220 */ /* 0x080fe20000400000 */
[----:B------:R0:W-:Y:S01]  /*7a20*/  F2I.NTZ R30, R37 ;  /* 0x00000025001e7305 */ /* 0x0001e20000203100 */
[-C--:B------:R-:W-:Y:S01]  /*7a30*/  FFMA R5, R5, R146.reuse, R28 ;  /* 0x0000009205057223 */ /* 0x080fe2000000001c */
[----:B------:R-:W-:Y:S01]  /*7a40*/  LOP3.LUT R28, R155, 0xf00, R137, 0x6a, !PT ;  /* 0x00000f009b1c7812 */ /* 0x000fe200078e6a89 */
[----:B------:R-:W-:Y:S01]  /*7a50*/  FFMA R7, R7, R146, R25 ;  /* 0x0000009207077223 */ /* 0x000fe20000000019 */
[----:B------:R-:W-:Y:S01]  /*7a60*/  LOP3.LUT R25, R155, 0xf000, R134, 0x6a, !PT ;  /* 0x0000f0009b197812 */ /* 0x000fe200078e6a86 */
[----:B------:R-:W-:-:S02]  /*7a70*/  FMUL R24, R24, R151 ;  /* 0x0000009718187220 */ /* 0x000fc40000400000 */
[----:B------:R-:W-:Y:S01]  /*7a80*/  FFMA R32, R65, R146, R32 ;  /* 0x0000009241207223 */ /* 0x000fe20000000020 */
[----:B0-----:R-:W-:Y:S01]  /*7a90*/  LOP3.LUT R37, R155, 0xf, R2, 0x6a, !PT ;  /* 0x0000000f9b257812 */ /* 0x001fe200078e6a02 */
[----:B------:R-:W-:Y:S01]  /*7aa0*/  FFMA R34, R25, R132, -2056 ;  /* 0xc500800019227423 */ /* 0x000fe20000000084 */
[----:B------:R-:W0:Y:S01]  /*7ab0*/  F2I.NTZ R39, R39 ;  /* 0x0000002700277305 */ /* 0x000e220000203100 */
[----:B------:R-:W-:Y:S02]  /*7ac0*/  FFMA R28, R28, R135, -32776 ;  /* 0xc70008001c1c7423 */ /* 0x000fe40000000087 */
[-C--:B------:R-:W-:Y:S02]  /*7ad0*/  FMUL R25, R34, R151.reuse ;  /* 0x0000009722197220 */ /* 0x080fe40000400000 */
[----:B------:R-:W-:Y:S02]  /*7ae0*/  FFMA R24, R43, R146, R24 ;  /* 0x000000922b187223 */ /* 0x000fe40000000018 */
[----:B------:R-:W-:Y:S01]  /*7af0*/  FMUL R28, R28, R151 ;  /* 0x000000971c1c7220 */ /* 0x000fe20000400000 */
[----:B------:R-:W1:Y:S01]  /*7b00*/  F2I.NTZ R11, R11 ;  /* 0x0000000b000b7305 */ /* 0x000e620000203100 */
[----:B------:R-:W-:-:S02]  /*7b10*/  FFMA R34, R37, 1, -R2 ;  /* 0x3f80000025227823 */ /* 0x000fc40000000802 */
[-C--:B------:R-:W-:Y:S02]  /*7b20*/  FFMA R28, R67, R146.reuse, R28 ;  /* 0x00000092431c7223 */ /* 0x080fe4000000001c */
[-C--:B------:R-:W-:Y:S02]  /*7b30*/  FFMA R25, R31, R146.reuse, R25 ;  /* 0x000000921f197223 */ /* 0x080fe40000000019 */
[----:B------:R-:W-:Y:S01]  /*7b40*/  FMUL R34, R34, R151 ;  /* 0x0000009722227220 */ /* 0x000fe20000400000 */
[----:B------:R-:W-:Y:S01]  /*7b50*/  F2I.NTZ R32, R32 ;  /* 0x0000002000207305 */ /* 0x000fe20000203100 */
[----:B------:R-:W-:Y:S01]  /*7b60*/  FFMA R29, R29, R146, R36 ;  /* 0x000000921d1d7223 */ /* 0x000fe20000000024 */
[----:B0-----:R-:W-:Y:S01]  /*7b70*/  I2IP.S4.S32.SAT R4, R39, R10, R4.24 ;  /* 0x0000000a27047239 */ /* 0x001fe20000007204 */
[----:B------:R-:W-:Y:S01]  /*7b80*/  FFMA R71, R71, R146, R34 ;  /* 0x0000009247477223 */ /* 0x000fe20000000022 */
[----:B------:R-:W-:-:S04]  /*7b90*/  IADD3 R34, P1, R8, c[0x0][0x260], RZ ;  /* 0x0000980008227a10 */ /* 0x000fc80007f3e0ff */
        /* <DEDUP_REMOVED lines=10> */
[----:B------:R-:W-:Y:S02]  /*7c40*/  IADD3 R32, R145, 0x28, RZ ;  /* 0x0000002891207810 */ /* 0x000fe40007ffe0ff */
[----:B------:R-:W-:Y:S02]  /*7c50*/  IADD3.X R39, R147, R59, RZ, P1, !PT ;  /* 0x0000003b93277210 */ /* 0x000fe40000ffe4ff */
[----:B------:R-:W-:Y:S01]  /*7c60*/  ISETP.LT.AND P2, PT, R32, UR4, P0 ;  /* 0x0000000420007c0c */ /* 0x000fe20008741270 */
        /* <DEDUP_REMOVED lines=28> */
[----:B------:R-:W4:Y:S08]  /*7e30*/  LDS.U.128 R4, [R144+0x450] ;  /* 0x0004500090047984 */ /* 0x000f300000001c00 */
[----:B------:R-:W4:Y:S01]  /*7e40*/  LDS.U.128 R28, [R144] ;  /* 0x00000000901c7984 */ /* 0x000f220000001c00 */
[----:B0-----:R-:W0:Y:S08]  /*7e50*/  I2F R25, R25 ;  /* 0x0000001900197306 */ /* 0x001e300000201400 */
[----:B------:R-:W0:Y:S08]  /*7e60*/  I2F R55, R26 ;  /* 0x0000001a00377306 */ /* 0x000e300000201400 */
[----:B-1----:R-:W-:Y:S08]  /*7e70*/  I2F R59, R10 ;  /* 0x0000000a003b7306 */ /* 0x002ff00000201400 */
[----:B------:R-:W1:Y:S08]  /*7e80*/  I2F R43, R24 ;  /* 0x00000018002b7306 */ /* 0x000e700000201400 */
[----:B----4-:R-:W-:Y:S08]  /*7e90*/  I2F R57, R6 ;  /* 0x0000000600397306 */ /* 0x010ff00000201400 */
[----:B------:R-:W4:Y:S08]  /*7ea0*/  I2F R23, R30 ;  /* 0x0000001e00177306 */ /* 0x000f300000201400 */
[----:B------:R-:W0:Y:S08]  /*7eb0*/  I2F R27, R27 ;  /* 0x0000001b001b7306 */ /* 0x000e300000201400 */
[----:B------:R0:W-:Y:S08]  /*7ec0*/  I2F R63, R8 ;  /* 0x00000008003f7306 */ /* 0x0001f00000201400 */
[----:B------:R0:W-:Y:S08]  /*7ed0*/  I2F R45, R4 ;  /* 0x00000004002d7306 */ /* 0x0001f00000201400 */
[----:B------:R-:W0:Y:S08]  /*7ee0*/  I2F R31, R31 ;  /* 0x0000001f001f7306 */ /* 0x000e300000201400 */
[----:B------:R-:W0:Y:S08]  /*7ef0*/  I2F R13, R28 ;  /* 0x0000001c000d7306 */ /* 0x000e300000201400 */
[----:B------:R-:W0:Y:S08]  /*7f00*/  I2F R29, R29 ;  /* 0x0000001d001d7306 */ /* 0x000e300000201400 */
[----:B------:R-:W0:Y:S08]  /*7f10*/  I2F R5, R5 ;  /* 0x0000000500057306 */ /* 0x000e300000201400 */
[----:B------:R-:W-:Y:S08]  /*7f20*/  I2F R7, R7 ;  /* 0x0000000700077306 */ /* 0x000ff00000201400 */
[----:B------:R-:W-:Y:S08]  /*7f30*/  I2F R11, R11 ;  /* 0x0000000b000b7306 */ /* 0x000ff00000201400 */
[----:B------:R-:W-:Y:S01]  /*7f40*/  I2F R9, R9 ;  /* 0x0000000900097306 */ /* 0x000fe20000201400 */
[----:B--2---:R-:W-:-:S02]  /*7f50*/  SHF.R.U32.HI R61, RZ, 0x10, R157 ;  /* 0x00000010ff3d7819 */ /* 0x004fc4000001169d */
[--C-:B0-----:R-:W-:Y:S02]  /*7f60*/  LOP3.LUT R8, R157, 0xf00, R137.reuse, 0x6a, !PT ;  /* 0x00000f009d087812 */ /* 0x101fe400078e6a89 */
[C---:B------:R-:W-:Y:S02]  /*7f70*/  LOP3.LUT R12, R61.reuse, 0xf0, R136, 0x6a, !PT ;  /* 0x000000f03d0c7812 */ /* 0x040fe400078e6a88 */
[C---:B------:R-:W-:Y:S01]  /*7f80*/  LOP3.LUT R10, R61.reuse, 0xf00, R137, 0x6a, !PT ;  /* 0x00000f003d0a7812 */ /* 0x040fe200078e6a89 */
[----:B------:R-:W-:Y:S01]  /*7f90*/  FFMA R8, R8, R135, -32776 ;  /* 0xc700080008087423 */ /* 0x000fe20000000087 */
[C---:B------:R-:W-:Y:S01]  /*7fa0*/  LOP3.LUT R65, R61.reuse, 0xf, R2, 0x6a, !PT ;  /* 0x0000000f3d417812 */ /* 0x040fe200078e6a02 */
[----:B------:R-:W-:Y:S01]  /*7fb0*/  FFMA R6, R12, R3, -524296 ;  /* 0xc90000800c067423 */ /* 0x000fe20000000003 */
[----:B------:R-:W-:Y:S01]  /*7fc0*/  LOP3.LUT R61, R61, 0xf000, R134, 0x6a, !PT ;  /* 0x0000f0003d3d7812 */ /* 0x000fe200078e6a86 */
[----:B------:R-:W-:Y:S02]  /*7fd0*/  FFMA R10, R10, R135, -32776 ;  /* 0xc70008000a0a7423 */ /* 0x000fe40000000087 */
[----:B------:R-:W-:-:S02]  /*7fe0*/  FMUL R6, R6, R151 ;  /* 0x0000009706067220 */ /* 0x000fc40000400000 */
[----:B------:R-:W-:Y:S02]  /*7ff0*/  FFMA R22, R65, 1, -R2 ;  /* 0x3f80000041167823 */ /* 0x000fe40000000802 */
[-C--:B------:R-:W-:Y:S02]  /*8000*/  FMUL R10, R10, R151.reuse ;  /* 0x000000970a0a7220 */ /* 0x080fe40000400000 */
[-C--:B------:R-:W-:Y:S02]  /*8010*/  FFMA R25, R25, R146.reuse, R6 ;  /* 0x0000009219197223 */ /* 0x080fe40000000006 */
[-C--:B------:R-:W-:Y:S02]  /*8020*/  FMUL R4, R22, R151.reuse ;  /* 0x0000009716047220 */ /* 0x080fe40000400000 */
[----:B------:R-:W-:Y:S02]  /*8030*/  FFMA R6, R55, R146, R10 ;  /* 0x0000009237067223 */ /* 0x000fe4000000000a */
[----:B------:R-:W-:Y:S01]  /*8040*/  FFMA R10, R61, R132, -2056 ;  /* 0xc50080003d0a7423 */ /* 0x000fe20000000084 */
[----:B------:R-:W-:Y:S01]  /*8050*/  F2I.NTZ R25, R25 ;  /* 0x0000001900197305 */ /* 0x000fe20000203100 */
[----:B-1----:R-:W-:Y:S01]  /*8060*/  FFMA R4, R43, R146, R4 ;  /* 0x000000922b047223 */ /* 0x002fe20000000004 */
[----:B------:R-:W-:Y:S01]  /*8070*/  LOP3.LUT R43, R157, 0xf000, R134, 0x6a, !PT ;  /* 0x0000f0009d2b7812 */ /* 0x000fe200078e6a86 */
[----:B------:R-:W-:-:S02]  /*8080*/  FMUL R8, R8, R151 ;  /* 0x0000009708087220 */ /* 0x000fc40000400000 */
[-C--:B------:R-:W-:Y:S02]  /*8090*/  FMUL R10, R10, R151.reuse ;  /* 0x000000970a0a7220 */ /* 0x080fe40000400000 */
[-C--:B----4-:R-:W-:Y:S01]  /*80a0*/  FFMA R8, R23, R146.reuse, R8 ;  /* 0x0000009217087223 */ /* 0x090fe20000000008 */
[----:B------:R-:W-:Y:S01]  /*80b0*/  LOP3.LUT R23, R157, 0xf, R2, 0x6a, !PT ;  /* 0x0000000f9d177812 */ /* 0x000fe200078e6a02 */
[----:B------:R-:W-:Y:S01]  /*80c0*/  FFMA R27, R27, R146, R10 ;  /* 0x000000921b1b7223 */ /* 0x000fe2000000000a */
[----:B------:R-:W-:Y:S01]  /*80d0*/  F2I.NTZ R6, R6 ;  /* 0x0000000600067305 */ /* 0x000fe20000203100 */
[----:B------:R-:W-:Y:S02]  /*80e0*/  FFMA R10, R43, R132, -2056 ;  /* 0xc50080002b0a7423 */ /* 0x000fe40000000084 */
[----:B------:R-:W-:Y:S01]  /*80f0*/  FFMA R12, R23, 1, -R2 ;  /* 0x3f800000170c7823 */ /* 0x000fe20000000802 */
[----:B---3--:R-:W-:Y:S01]  /*8100*/  SHF.R.U32.HI R23, RZ, 0x10, R155 ;  /* 0x00000010ff177819 */ /* 0x008fe2000001169b */
[----:B------:R-:W-:-:S02]  /*8110*/  FMUL R10, R10, R151 ;  /* 0x000000970a0a7220 */ /* 0x000fc40000400000 */
[----:B------:R-:W-:Y:S01]  /*8120*/  FMUL R12, R12, R151 ;  /* 0x000000970c0c7220 */ /* 0x000fe20000400000 */
[----:B------:R-:W-:Y:S01]  /*8130*/  LOP3.LUT R22, R23, 0xf0, R136, 0x6a, !PT ;  /* 0x000000f017167812 */ /* 0x000fe200078e6a88 */
[-C--:B------:R-:W-:Y:S01]  /*8140*/  FFMA R31, R31, R146.reuse, R10 ;  /* 0x000000921f1f7223 */ /* 0x080fe2000000000a */
[----:B------:R-:W-:Y:S01]  /*8150*/  LOP3.LUT R10, R157, 0xf0, R136, 0x6a, !PT ;  /* 0x000000f09d0a7812 */ /* 0x000fe200078e6a88 */
[----:B------:R-:W-:Y:S01]  /*8160*/  FFMA R12, R13, R146, R12 ;  /* 0x000000920d0c7223 */ /* 0x000fe2000000000c */
[C---:B------:R-:W-:Y:S01]  /*8170*/  LOP3.LUT R43, R23.reuse, 0xf, R2, 0x6a, !PT ;  /* 0x0000000f172b7812 */ /* 0x040fe200078e6a02 */
[-C--:B------:R-:W-:Y:S01]  /*8180*/  FFMA R24, R22, R3.reuse, -524296 ;  /* 0xc900008016187423 */ /* 0x080fe20000000003 */
[C---:B------:R-:W-:Y:S01]  /*8190*/  LOP3.LUT R22, R23.reuse, 0xf00, R137, 0x6a, !PT ;  /* 0x00000f0017167812 */ /* 0x040fe200078e6a89 */
[----:B------:R-:W-:Y:S01]  /*81a0*/  FFMA R10, R10, R3, -524296 ;  /* 0xc90000800a0a7423 */ /* 0x000fe20000000003 */
[----:B------:R-:W-:Y:S01]  /*81b0*/  LOP3.LUT R23, R23, 0xf000, R134, 0x6a, !PT ;  /* 0x0000f00017177812 */ /* 0x000fe200078e6a86 */
[----:B------:R-:W0:Y:S02]  /*81c0*/  F2I.NTZ R27, R27 ;  /* 0x0000001b001b7305 */ /* 0x000e240000203100 */
[----:B------:R-:W-:-:S02]  /*81d0*/  FMUL R13, R10, R151 ;  /* 0x000000970a0d7220 */ /* 0x000fc40000400000 */
[----:B------:R-:W-:Y:S02]  /*81e0*/  FFMA R22, R22, R135, -32776 ;  /* 0xc700080016167423 */ /* 0x000fe40000000087 */
[-C--:B------:R-:W-:Y:S02]  /*81f0*/  FFMA R29, R29, R146.reuse, R13 ;  /* 0x000000921d1d7223 */ /* 0x080fe4000000000d */
[-C--:B------:R-:W-:Y:S01]  /*8200*/  FMUL R13, R24, R151.reuse ;  /* 0x00000097180d7220 */ /* 0x080fe20000400000 */
[----:B------:R-:W1:Y:S01]  /*8210*/  F2I.NTZ R4, R4 ;  /* 0x0000000400047305 */ /* 0x000e620000203100 */
[-C--:B------:R-:W-:Y:S02]  /*8220*/  FMUL R22, R22, R151.reuse ;  /* 0x0000009716167220 */ /* 0x080fe40000400000 */
[-C--:B------:R-:W-:Y:S02]  /*8230*/  FFMA R5, R5, R146.reuse, R13 ;  /* 0x0000009205057223 */ /* 0x080fe4000000000d */
[----:B------:R-:W-:Y:S01]  /*8240*/  FFMA R13, R57, R146, R22 ;  /* 0x00000092390d7223 */ /* 0x000fe20000000016 */
[----:B------:R-:W-:Y:S01]  /*8250*/  LOP3.LUT R22, R155, 0xf00, R137, 0x6a, !PT ;  /* 0x00000f009b167812 */ /* 0x000fe200078e6a89 */
[----:B------:R-:W-:Y:S01]  /*8260*/  FFMA R24, R23, R132, -2056 ;  /* 0xc500800017187423 */ /* 0x000fe20000000084 */
[----:B------:R-:W-:Y:S01]  /*8270*/  LOP3.LUT R23, R155, 0xf000, R134, 0x6a, !PT ;  /* 0x0000f0009b177812 */ /* 0x000fe200078e6a86 */
[----:B------:R-:W-:Y:S01]  /*8280*/  FFMA R10, R43, 1, -R2 ;  /* 0x3f8000002b0a7823 */ /* 0x000fe20000000802 */
[----:B------:R-:W-:Y:S01]  /*8290*/  F2I.NTZ R8, R8 ;  /* 0x0000000800087305 */ /* 0x000fe20000203100 */
[----:B------:R-:W-:Y:S01]  /*82a0*/  FMUL R24, R24, R151 ;  /* 0x0000009718187220 */ /* 0x000fe20000400000 */
[----:B0-----:R-:W-:Y:S01]  /*82b0*/  I2IP.S4.S32.SAT R27, R27, R6, RZ.24 ;  /* 0x000000061b1b7239 */ /* 0x001fe200000072ff */
[----:B------:R-:W-:-:S02]  /*82c0*/  FFMA R22, R22, R135, -32776 ;  /* 0xc700080016167423 */ /* 0x000fc40000000087 */
[----:B------:R-:W-:Y:S01]  /*82d0*/  FFMA R24, R7, R146, R24 ;  /* 0x0000009207187223 */ /* 0x000fe20000000018 */
[----:B-1----:R-:W-:Y:S01]  /*82e0*/  I2IP.S4.S32.SAT R4, R25, R4, R27.24 ;  /* 0x0000000419047239 */ /* 0x002fe2000000721b */
[-C--:B------:R-:W-:Y:S01]  /*82f0*/  FMUL R7, R22, R151.reuse ;  /* 0x0000009716077220 */ /* 0x080fe20000400000 */
[----:B------:R-:W-:Y:S01]  /*8300*/  LOP3.LUT R22, R155, 0xf0, R136, 0x6a, !PT ;  /* 0x000000f09b167812 */ /* 0x000fe200078e6a88 */
[----:B------:R-:W-:Y:S01]  /*8310*/  FFMA R26, R23, R132, -2056 ;  /* 0xc5008000171a7423 */ /* 0x000fe20000000084 */
[----:B------:R-:W-:Y:S01]  /*8320*/  LOP3.LUT R23, R155, 0xf, R2, 0x6a, !PT ;  /* 0x0000000f9b177812 */ /* 0x000fe200078e6a02 */
[-C--:B------:R-:W-:Y:S01]  /*8330*/  FMUL R10, R10, R151.reuse ;  /* 0x000000970a0a7220 */ /* 0x080fe20000400000 */
[----:B------:R-:W0:Y:S01]  /*8340*/  F2I.NTZ R31, R31 ;  /* 0x0000001f001f7305 */ /* 0x000e220000203100 */
[----:B------:R-:W-:Y:S02]  /*8350*/  FMUL R26, R26, R151 ;  /* 0x000000971a1a7220 */ /* 0x000fe40000400000 */
[----:B------:R-:W-:-:S02]  /*8360*/  FFMA R10, R45, R146, R10 ;  /* 0x000000922d0a7223 */ /* 0x000fc4000000000a */
[----:B------:R-:W-:Y:S02]  /*8370*/  FFMA R28, R23, 1, -R2 ;  /* 0x3f800000171c7823 */ /* 0x000fe40000000802 */
[----:B------:R-:W-:Y:S01]  /*8380*/  FFMA R22, R22, R3, -524296 ;  /* 0xc900008016167423 */ /* 0x000fe20000000003 */
[----:B------:R-:W-:Y:S01]  /*8390*/  F2I.NTZ R12, R12 ;  /* 0x0000000c000c7305 */ /* 0x000fe20000203100 */
[-C--:B------:R-:W-:Y:S02]  /*83a0*/  FFMA R26, R11, R146.reuse, R26 ;  /* 0x000000920b1a7223 */ /* 0x080fe4000000001a */
[-C--:B------:R-:W-:Y:S02]  /*83b0*/  FFMA R7, R59, R146.reuse, R7 ;  /* 0x000000923b077223 */ /* 0x080fe40000000007 */
[-C--:B------:R-:W-:Y:S02]  /*83c0*/  FMUL R11, R28, R151.reuse ;  /* 0x000000971c0b7220 */ /* 0x080fe40000400000 */
[----:B------:R-:W-:Y:S01]  /*83d0*/  FMUL R22, R22, R151 ;  /* 0x0000009716167220 */ /* 0x000fe20000400000 */
[----:B------:R-:W1:Y:S01]  /*83e0*/  F2I.NTZ R29, R29 ;  /* 0x0000001d001d7305 */ /* 0x000e620000203100 */
[----:B------:R-:W-:Y:S01]  /*83f0*/  FFMA R11, R63, R146, R11 ;  /* 0x000000923f0b7223 */ /* 0x000fe2000000000b */
[----:B0-----:R-:W-:Y:S01]  /*8400*/  I2IP.S4.S32.SAT R4, R31, R8, R4.24 ;  /* 0x000000081f047239 */ /* 0x001fe20000007204 */
[----:B------:R-:W-:Y:S01]  /*8410*/  FFMA R9, R9, R146, R22 ;  /* 0x0000009209097223 */ /* 0x000fe20000000016 */
[----:B------:R-:W-:-:S04]  /*8420*/  IADD3 R22, P1, R34, c[0x0][0x260], RZ ;  /* 0x0000980022167a10 */ /* 0x000fc80007f3e0ff */
[----:B------:R-:W-:Y:S01]  /*8430*/  F2I.NTZ R13, R13 ;  /* 0x0000000d000d7305 */ /* 0x000fe20000203100 */
[----:B------:R-:W-:Y:S02]  /*8440*/  IADD3.X R23, R35, c[0x0][0x264], RZ, P1, !PT ;  /* 0x0000990023177a10 */ /* 0x000fe40000ffe4ff */
[----:B------:R-:W-:-:S04]  /*8450*/  IADD3 R32, P1, R36, c[0x0][0x260], RZ ;  /* 0x0000980024207a10 */ /* 0x000fc80007f3e0ff */
[----:B------:R-:W-:Y:S01]  /*8460*/  IADD3.X R33, R37, c[0x0][0x264], RZ, P1, !PT ;  /* 0x0000990025217a10 */ /* 0x000fe20000ffe4ff */
[----:B------:R-:W0:Y:S01]  /*8470*/  F2I.NTZ R24, R24 ;  /* 0x0000001800187305 */ /* 0x000e220000203100 */
[----:B-1----:R-:W-:Y:S02]  /*8480*/  I2IP.S4.S32.SAT R29, R29, R12, R4.24 ;  /* 0x0000000c1d1d7239 */ /* 0x002fe40000007204 */
[----:B------:R-:W-:Y:S02]  /*8490*/  IADD3 R12, R145, 0x30, RZ ;  /* 0x00000030910c7810 */ /* 0x000fe40007ffe0ff */
[----:B------:R-:W-:-:S03]  /*84a0*/  IADD3 R34, P1, R150, R38, RZ ;  /* 0x0000002696227210 */ /* 0x000fc60007f3e0ff */
[----:B------:R-:W-:Y:S01]  /*84b0*/  F2I.NTZ R10, R10 ;  /* 0x0000000a000a7305 */ /* 0x000fe20000203100 */
[----:B------:R-:W-:Y:S01]  /*84c0*/  @P2 STG.E.SYS [R22], R29 ;  /* 0x0000001d16002386 */ /* 0x000fe2000010e900 */
[----:B------:R-:W-:Y:S02]  /*84d0*/  ISETP.LT.AND P2, PT, R12, UR4, P0 ;  /* 0x000000040c007c0c */ /* 0x000fe40008741270 */
[----:B------:R-:W-:-:S04]  /*84e0*/  IADD3.X R35, R147, R39, RZ, P1, !PT ;  /* 0x0000002793237210 */ /* 0x000fc80000ffe4ff */
[----:B------:R-:W1:Y:S01]  /*84f0*/  F2I.NTZ R5, R5 ;  /* 0x0000000500057305 */ /* 0x000e620000203100 */
[----:B0-----:R-:W-:-:S07]  /*8500*/  I2IP.S4.S32.SAT R13, R24, R13, RZ.24 ;  /* 0x0000000d180d7239 */ /* 0x001fce00000072ff */
        /* <DEDUP_REMOVED lines=90> */
[----:B------:R-:W-:Y:S01]  /*8ab0*/  LOP3.LUT R24, R155, 0xf00, R137, 0x6a, !PT ;  /* 0x00000f009b187812 */ /* 0x000fe200078e6a89 */
[----:B------:R-:W-:Y:S01]  /*8ac0*/  FMUL R20, R20, R151 ;  /* 0x0000009714147220 */ /* 0x000fe20000400000 */
[----:B------:R-:W1:Y:S01]  /*8ad0*/  F2I.NTZ R4, R4 ;  /* 0x0000000400047305 */ /* 0x000e620000203100 */
[-C--:B------:R-:W-:Y:S02]  /*8ae0*/  FFMA R5, R5, R146.reuse, R15 ;  /* 0x0000009205057223 */ /* 0x080fe4000000000f */
[----:B------:R-:W-:-:S02]  /*8af0*/  FFMA R15, R45, R146, R20 ;  /* 0x000000922d0f7223 */ /* 0x000fc40000000014 */
[----:B------:R-:W-:Y:S01]  /*8b00*/  FFMA R20, R21, R132, -2056 ;  /* 0xc500800015147423 */ /* 0x000fe20000000084 */
[----:B------:R-:W-:Y:S01]  /*8b10*/  LOP3.LUT R21, R155, 0xf000, R134, 0x6a, !PT ;  /* 0x0000f0009b157812 */ /* 0x000fe200078e6a86 */
[----:B------:R-:W-:Y:S01]  /*8b20*/  FFMA R10, R39, 1, -R2 ;  /* 0x3f800000270a7823 */ /* 0x000fe20000000802 */
[----:B------:R-:W-:Y:S01]  /*8b30*/  F2I.NTZ R8, R8 ;  /* 0x0000000800087305 */ /* 0x000fe20000203100 */
[----:B------:R-:W-:Y:S01]  /*8b40*/  FMUL R20, R20, R151 ;  /* 0x0000009714147220 */ /* 0x000fe20000400000 */
[----:B0-----:R-:W-:Y:S01]  /*8b50*/  I2IP.S4.S32.SAT R6, R27, R6, RZ.24 ;  /* 0x000000061b067239 */ /* 0x001fe200000072ff */
[----:B------:R-:W-:Y:S02]  /*8b60*/  FFMA R24, R24, R135, -32776 ;  /* 0xc700080018187423 */ /* 0x000fe40000000087 */
[----:B------:R-:W-:Y:S02]  /*8b70*/  FFMA R20, R7, R146, R20 ;  /* 0x0000009207147223 */ /* 0x000fe40000000014 */
[-C--:B------:R-:W-:Y:S01]  /*8b80*/  FMUL R10, R10, R151.reuse ;  /* 0x000000970a0a7220 */ /* 0x080fe20000400000 */
[----:B------:R-:W0:Y:S01]  /*8b90*/  F2I.NTZ R31, R31 ;  /* 0x0000001f001f7305 */ /* 0x000e220000203100 */
[-C--:B------:R-:W-:Y:S01]  /*8ba0*/  FMUL R7, R24, R151.reuse ;  /* 0x0000009718077220 */ /* 0x080fe20000400000 */
[----:B------:R-:W-:Y:S01]  /*8bb0*/  LOP3.LUT R24, R155, 0xf0, R136, 0x6a, !PT ;  /* 0x000000f09b187812 */ /* 0x000fe200078e6a88 */
[----:B------:R-:W-:Y:S01]  /*8bc0*/  FFMA R28, R21, R132, -2056 ;  /* 0xc5008000151c7423 */ /* 0x000fe20000000084 */
[----:B------:R-:W-:Y:S01]  /*8bd0*/  LOP3.LUT R21, R155, 0xf, R2, 0x6a, !PT ;  /* 0x0000000f9b157812 */ /* 0x000fe200078e6a02 */
[----:B------:R-:W-:Y:S01]  /*8be0*/  FFMA R10, R43, R146, R10 ;  /* 0x000000922b0a7223 */ /* 0x000fe2000000000a */
[----:B-1----:R-:W-:Y:S01]  /*8bf0*/  I2IP.S4.S32.SAT R4, R25, R4, R6.24 ;  /* 0x0000000419047239 */ /* 0x002fe20000007206 */
[----:B------:R-:W-:Y:S01]  /*8c00*/  FMUL R28, R28, R151 ;  /* 0x000000971c1c7220 */ /* 0x000fe20000400000 */
[----:B------:R-:W-:Y:S01]  /*8c10*/  F2I.NTZ R14, R14 ;  /* 0x0000000e000e7305 */ /* 0x000fe20000203100 */
[----:B------:R-:W-:-:S02]  /*8c20*/  FFMA R26, R21, 1, -R2 ;  /* 0x3f800000151a7823 */ /* 0x000fc40000000802 */
[----:B------:R-:W-:Y:S02]  /*8c30*/  FFMA R24, R24, R3, -524296 ;  /* 0xc900008018187423 */ /* 0x000fe40000000003 */
[-C--:B------:R-:W-:Y:S02]  /*8c40*/  FFMA R7, R47, R146.reuse, R7 ;  /* 0x000000922f077223 */ /* 0x080fe40000000007 */
[----:B------:R-:W-:Y:S01]  /*8c50*/  FFMA R28, R11, R146, R28 ;  /* 0x000000920b1c7223 */ /* 0x000fe2000000001c */
[----:B------:R-:W1:Y:S01]  /*8c60*/  F2I.NTZ R29, R29 ;  /* 0x0000001d001d7305 */ /* 0x000e620000203100 */
[-C--:B------:R-:W-:Y:S01]  /*8c70*/  FMUL R11, R26, R151.reuse ;  /* 0x000000971a0b7220 */ /* 0x080fe20000400000 */
[----:B0-----:R-:W-:Y:S01]  /*8c80*/  I2IP.S4.S32.SAT R4, R31, R8, R4.24 ;  /* 0x000000081f047239 */ /* 0x001fe20000007204 */
[----:B------:R-:W-:Y:S01]  /*8c90*/  FMUL R24, R24, R151 ;  /* 0x0000009718187220 */ /* 0x000fe20000400000 */
[----:B------:R-:W-:Y:S01]  /*8ca0*/  IADD3 R26, P1, R22, c[0x0][0x260], RZ ;  /* 0x00009800161a7a10 */ /* 0x000fe20007f3e0ff */
[----:B------:R-:W-:-:S02]  /*8cb0*/  FFMA R11, R55, R146, R11 ;  /* 0x00000092370b7223 */ /* 0x000fc4000000000b */
[----:B------:R-:W-:Y:S01]  /*8cc0*/  FFMA R9, R9, R146, R24 ;  /* 0x0000009209097223 */ /* 0x000fe20000000018 */
[----:B------:R-:W-:Y:S01]  /*8cd0*/  F2I.NTZ R15, R15 ;  /* 0x0000000f000f7305 */ /* 0x000fe20000203100 */
[----:B------:R-:W-:Y:S02]  /*8ce0*/  IADD3.X R27, R23, c[0x0][0x264], RZ, P1, !PT ;  /* 0x00009900171b7a10 */ /* 0x000fe40000ffe4ff */
[----:B------:R-:W-:Y:S02]  /*8cf0*/  IADD3 R6, P1, R150, R34, RZ ;  /* 0x0000002296067210 */ /* 0x000fe40007f3e0ff */
[----:B------:R-:W-:-:S03]  /*8d00*/  IADD3 R24, R145, 0x38, RZ ;  /* 0x0000003891187810 */ /* 0x000fc60007ffe0ff */
[----:B------:R-:W0:Y:S01]  /*8d10*/  F2I.NTZ R20, R20 ;  /* 0x0000001400147305 */ /* 0x000e220000203100 */
[----:B-1----:R-:W-:-:S07]  /*8d20*/  I2IP.S4.S32.SAT R29, R29, R14, R4.24 ;  /* 0x0000000e1d1d7239 */ /* 0x002fce0000007204 */
[----:B------:R-:W-:Y:S01]  /*8d30*/  F2I.NTZ R10, R10 ;  /* 0x0000000a000a7305 */ /* 0x000fe20000203100 */
[----:B------:R-:W-:Y:S01]  /*8d40*/  @P2 STG.E.SYS [R26], R29 ;  /* 0x0000001d1a002386 */ /* 0x000fe2000010e900 */
[----:B------:R-:W-:-:S06]  /*8d50*/  ISETP.LT.AND P2, PT, R24, UR4, P0 ;  /* 0x0000000418007c0c */ /* 0x000fcc0008741270 */
[----:B------:R-:W1:Y:S01]  /*8d60*/  F2I.NTZ R5, R5 ;  /* 0x0000000500057305 */ /* 0x000e620000203100 */
[----:B0-----:R-:W-:-:S07]  /*8d70*/  I2IP.S4.S32.SAT R15, R20, R15, RZ.24 ;  /* 0x0000000f140f7239 */ /* 0x001fce00000072ff */
[----:B------:R-:W-:Y:S08]  /*8d80*/  F2I.NTZ R7, R7 ;  /* 0x0000000700077305 */ /* 0x000ff00000203100 */
[----:B------:R-:W0:Y:S01]  /*8d90*/  F2I.NTZ R28, R28 ;  /* 0x0000001c001c7305 */ /* 0x000e220000203100 */
[----:B-1----:R-:W-:-:S07]  /*8da0*/  I2IP.S4.S32.SAT R5, R5, R10, R15.24 ;  /* 0x0000000a05057239 */ /* 0x002fce000000720f */
[----:B------:R-:W-:Y:S08]  /*8db0*/  F2I.NTZ R11, R11 ;  /* 0x0000000b000b7305 */ /* 0x000ff00000203100 */
[----:B------:R-:W1:Y:S01]  /*8dc0*/  F2I.NTZ R4, R9 ;  /* 0x0000000900047305 */ /* 0x000e620000203100 */
[----:B0-----:R-:W-:Y:S02]  /*8dd0*/  I2IP.S4.S32.SAT R5, R28, R7, R5.24 ;  /* 0x000000071c057239 */ /* 0x001fe40000007205 */
[----:B------:R-:W-:-:S02]  /*8de0*/  IADD3.X R7, R147, R35, RZ, P1, !PT ;  /* 0x0000002393077210 */ /* 0x000fc40000ffe4ff */
[----:B------:R-:W-:-:S04]  /*8df0*/  IADD3 R30, P1, R32, c[0x0][0x260], RZ ;  /* 0x00009800201e7a10 */ /* 0x000fc80007f3e0ff */
[----:B------:R-:W-:Y:S02]  /*8e00*/  IADD3.X R31, R33, c[0x0][0x264], RZ, P1, !PT ;  /* 0x00009900211f7a10 */ /* 0x000fe40000ffe4ff */
[----:B-1----:R-:W-:-:S08]  /*8e10*/  I2IP.S4.S32.SAT R5, R4, R11, R5.24 ;  /* 0x0000000b04057239 */ /* 0x002fd00000007205 */
[----:B------:R-:W-:Y:S04]  /*8e20*/  @P3 STG.E.SYS [R30], R5 ;  /* 0x000000051e003386 */ /* 0x000fe8000010e900 */
[----:B------:R0:W2:Y:S01]  /*8e30*/  @P2 LDG.E.LTC128B.SYS R157, [R6] ;  /* 0x00000000069d2381 */ /* 0x0000a200001ee920 */
[----:B------:R-:W-:-:S04]  /*8e40*/  IADD3 R145, R145, 0x3a, RZ ;  /* 0x0000003a91917810 */ /* 0x000fc80007ffe0ff */
[----:B------:R-:W-:Y:S02]  /*8e50*/  ISETP.LT.AND P1, PT, R145, UR4, P0 ;  /* 0x0000000491007c0c */ /* 0x000fe40008721270 */
[----:B------:R-:W-:-:S04]  /*8e60*/  IADD3 R8, P0, R150, R36, RZ ;  /* 0x0000002496087210 */ /* 0x000fc80007f1e0ff */
[----:B------:R-:W-:-:S08]  /*8e70*/  IADD3.X R9, R147, R37, RZ, P0, !PT ;  /* 0x0000002593097210 */ /* 0x000fd000007fe4ff */
[----:B------:R1:W3:Y:S04]  /*8e80*/  @P1 LDG.E.LTC128B.SYS R155, [R8] ;  /* 0x00000000089b1381 */ /* 0x0002e800001ee920 */
[----:B------:R-:W-:Y:S01]  /*8e90*/  BAR.SYNC.DEFER_BLOCKING 0x0 ;  /* 0x0000000000007b1d */ /* 0x000fe20000010000 */
[----:B------:R-:W-:Y:S02]  /*8ea0*/  ISETP.LT.AND P0, PT, R24, UR4, P6 ;  /* 0x0000000418007c0c */ /* 0x000fe4000b701270 */
[----:B------:R-:W-:Y:S02]  /*8eb0*/  ISETP.LT.AND P6, PT, R145, UR4, P6 ;  /* 0x0000000491007c0c */ /* 0x000fe4000b7c1270 */
[----:B------:R-:W-:Y:S01]  /*8ec0*/  ULDC.64 UR6, c[0x0][0x260] ;  /* 0x0000980000067ab9 */ /* 0x000fe20000000a00 */
        /* <DEDUP_REMOVED lines=9> */
[----:B-1----:R-:W1:Y:S08]  /*8f60*/  LDS.U.128 R8, [R144+0x10] ;  /* 0x0000100090087984 */ /* 0x002e700000001c00 */
[----:B0-----:R-:W0:Y:S08]  /*8f70*/  LDS.U.128 R4, [R144+0x440] ;  /* 0x0004400090047984 */ /* 0x001e300000001c00 */
[----:B------:R-:W4:Y:S08]  /*8f80*/  LDS.U.128 R12, [R144] ;  /* 0x00000000900c7984 */ /* 0x000f300000001c00 */
[----:B------:R-:W0:Y:S01]  /*8f90*/  LDS.U.128 R20, [R144+0x450] ;  /* 0x0004500090147984 */ /* 0x000e220000001c00 */
[----:B-1----:R-:W1:Y:S08]  /*8fa0*/  I2F R9, R9 ;  /* 0x0000000900097306 */ /* 0x002e700000201400 */
[----:B------:R-:W0:Y:S08]  /*8fb0*/  I2F R25, R8 ;  /* 0x0000000800197306 */ /* 0x000e300000201400 */
[----:B------:R-:W1:Y:S08]  /*8fc0*/  I2F R11, R11 ;  /* 0x0000000b000b7306 */ /* 0x000e700000201400 */
[----:B0-----:R-:W-:Y:S08]  /*8fd0*/  I2F R33, R4 ;  /* 0x0000000400217306 */ /* 0x001ff00000201400 */
[----:B----4-:R-:W0:Y:S08]  /*8fe0*/  I2F R13, R13 ;  /* 0x0000000d000d7306 */ /* 0x010e300000201400 */
[----:B------:R4:W0:Y:S08]  /*8ff0*/  I2F R19, R12 ;  /* 0x0000000c00137306 */ /* 0x0008300000201400 */
[----:B------:R-:W0:Y:S08]  /*9000*/  I2F R17, R14 ;  /* 0x0000000e00117306 */ /* 0x000e300000201400 */
[----:B------:R0:W-:Y:S08]  /*9010*/  I2F R35, R6 ;  /* 0x0000000600237306 */ /* 0x0001f00000201400 */
[----:B------:R-:W0:Y:S08]  /*9020*/  I2F R15, R15 ;  /* 0x0000000f000f7306 */ /* 0x000e300000201400 */
[----:B------:R0:W-:Y:S08]  /*9030*/  I2F R29, R10 ;  /* 0x0000000a001d7306 */ /* 0x0001f00000201400 */
[----:B------:R-:W0:Y:S08]  /*9040*/  I2F R7, R7 ;  /* 0x0000000700077306 */ /* 0x000e300000201400 */
[----:B------:R-:W0:Y:S08]  /*9050*/  I2F R41, R22 ;  /* 0x0000001600297306 */ /* 0x000e300000201400 */
[----:B------:R-:W0:Y:S08]  /*9060*/  I2F R23, R23 ;  /* 0x0000001700177306 */ /* 0x000e300000201400 */
[----:B------:R-:W0:Y:S08]  /*9070*/  I2F R37, R20 ;  /* 0x0000001400257306 */ /* 0x000e300000201400 */
[----:B------:R-:W0:Y:S08]  /*9080*/  I2F R21, R21 ;  /* 0x0000001500157306 */ /* 0x000e300000201400 */
[----:B------:R-:W-:Y:S01]  /*9090*/  I2F R5, R5 ;  /* 0x0000000500057306 */ /* 0x000fe20000201400 */
[----:B--2---:R-:W-:-:S02]  /*90a0*/  SHF.R.U32.HI R39, RZ, 0x10, R157 ;  /* 0x00000010ff277819 */ /* 0x004fc4000001169d */
[--C-:B----4-:R-:W-:Y:S02]  /*90b0*/  LOP3.LUT R12, R157, 0xf0, R136.reuse, 0x6a, !PT ;  /* 0x000000f09d0c7812 */ /* 0x110fe400078e6a88 */
[C---:B------:R-:W-:Y:S02]  /*90c0*/  LOP3.LUT R8, R39.reuse, 0xf0, R136, 0x6a, !PT ;  /* 0x000000f027087812 */ /* 0x040fe400078e6a88 */
[C---:B------:R-:W-:Y:S01]  /*90d0*/  LOP3.LUT R43, R39.reuse, 0xf, R2, 0x6a, !PT ;  /* 0x0000000f272b7812 */ /* 0x040fe200078e6a02 */
[-C--:B------:R-:W-:Y:S01]  /*90e0*/  FFMA R12, R12, R3.reuse, -524296 ;  /* 0xc90000800c0c7423 */ /* 0x080fe20000000003 */
[C---:B------:R-:W-:Y:S01]  /*90f0*/  LOP3.LUT R4, R39.reuse, 0xf00, R137, 0x6a, !PT ;  /* 0x00000f0027047812 */ /* 0x040fe200078e6a89 */
[----:B------:R-:W-:Y:S01]  /*9100*/  FFMA R8, R8, R3, -524296 ;  /* 0xc900008008087423 */ /* 0x000fe20000000003 */
[----:B------:R-:W-:Y:S01]  /*9110*/  LOP3.LUT R39, R39, 0xf000, R134, 0x6a, !PT ;  /* 0x0000f00027277812 */ /* 0x000fe200078e6a86 */
[----:B------:R-:W-:Y:S02]  /*9120*/  FFMA R0, R43, 1, -R2 ;  /* 0x3f8000002b007823 */ /* 0x000fe40000000802 */
[----:B------:R-:W-:-:S02]  /*9130*/  FMUL R8, R8, R151 ;  /* 0x0000009708087220 */ /* 0x000fc40000400000 */
[-C--:B------:R-:W-:Y:S02]  /*9140*/  FMUL R0, R0, R151.reuse ;  /* 0x0000009700007220 */ /* 0x080fe40000400000 */
[----:B-1----:R-:W-:Y:S02]  /*9150*/  FFMA R8, R9, R146, R8 ;  /* 0x0000009209087223 */ /* 0x002fe40000000008 */
[----:B0-----:R-:W-:Y:S02]  /*9160*/  FFMA R6, R39, R132, -2056 ;  /* 0xc500800027067423 */ /* 0x001fe40000000084 */
[----:B------:R-:W-:Y:S01]  /*9170*/  FFMA R0, R25, R146, R0 ;  /* 0x0000009219007223 */ /* 0x000fe20000000000 */
[----:B------:R-:W-:Y:S01]  /*9180*/  LOP3.LUT R25, R157, 0xf, R2, 0x6a, !PT ;  /* 0x0000000f9d197812 */ /* 0x000fe200078e6a02 */
[----:B------:R0:W-:Y:S01]  /*9190*/  F2I.NTZ R9, R8 ;  /* 0x0000000800097305 */ /* 0x0001e20000203100 */
[-C--:B------:R-:W-:Y:S02]  /*91a0*/  FMUL R6, R6, R151.reuse ;  /* 0x0000009706067220 */ /* 0x080fe40000400000 */
[----:B------:R-:W-:-:S02]  /*91b0*/  FMUL R12, R12, R151 ;  /* 0x000000970c0c7220 */ /* 0x000fc40000400000 */
[-C--:B------:R-:W-:Y:S02]  /*91c0*/  FFMA R6, R11, R146.reuse, R6 ;  /* 0x000000920b067223 */ /* 0x080fe40000000006 */
[----:B------:R-:W-:Y:S01]  /*91d0*/  FFMA R10, R25, 1, -R2 ;  /* 0x3f800000190a7823 */ /* 0x000fe20000000802 */
[----:B0-----:R-:W-:Y:S01]  /*91e0*/  LOP3.LUT R8, R157, 0xf00, R137, 0x6a, !PT ;  /* 0x00000f009d087812 */ /* 0x001fe200078e6a89 */
[-C--:B------:R-:W-:Y:S01]  /*91f0*/  FFMA R13, R13, R146.reuse, R12 ;  /* 0x000000920d0d7223 */ /* 0x080fe2000000000c */
[----:B------:R-:W-:Y:S01]  /*9200*/  LOP3.LUT R157, R157, 0xf000, R134, 0x6a, !PT ;  /* 0x0000f0009d9d7812 */ /* 0x000fe200078e6a86 */
[----:B------:R-:W-:Y:S01]  /*9210*/  FMUL R10, R10, R151 ;  /* 0x000000970a0a7220 */ /* 0x000fe20000400000 */
[----:B------:R0:W-:Y:S01]  /*9220*/  F2I.NTZ R11, R6 ;  /* 0x00000006000b7305 */ /* 0x0001e20000203100 */
[----:B------:R-:W-:Y:S02]  /*9230*/  FFMA R8, R8, R135, -32776 ;  /* 0xc700080008087423 */ /* 0x000fe40000000087 */
[----:B------:R-:W-:Y:S01]  /*9240*/  FFMA R10, R19, R146, R10 ;  /* 0x00000092130a7223 */ /* 0x000fe2000000000a */
[----:B---3--:R-:W-:Y:S01]  /*9250*/  LOP3.LUT R19, R155, 0xf000, R134, 0x6a, !PT ;  /* 0x0000f0009b137812 */ /* 0x008fe200078e6a86 */
[----:B------:R-:W-:-:S02]  /*9260*/  FMUL R12, R8, R151 ;  /* 0x00000097080c7220 */ /* 0x000fc40000400000 */
[----:B------:R-:W-:Y:S01]  /*9270*/  FFMA R8, R157, R132, -2056 ;  /* 0xc50080009d087423 */ /* 0x000fe20000000084 */
[----:B------:R-:W-:Y:S01]  /*9280*/  F2I.NTZ R0, R0 ;  /* 0x0000000000007305 */ /* 0x000fe20000203100 */
[----:B0-----:R-:W-:Y:S01]  /*9290*/  FFMA R6, R17, R146, R12 ;  /* 0x0000009211067223 */ /* 0x001fe2000000000c */
[C---:B------:R-:W-:Y:S01]  /*92a0*/  LOP3.LUT R17, R155.reuse, 0xf, R2, 0x6a, !PT ;  /* 0x0000000f9b117812 */ /* 0x040fe200078e6a02 */
[----:B------:R-:W-:Y:S01]  /*92b0*/  FMUL R8, R8, R151 ;  /* 0x0000009708087220 */ /* 0x000fe20000400000 */
[----:B------:R-:W-:Y:S01]  /*92c0*/  LOP3.LUT R12, R155, 0xf00, R137, 0x6a, !PT ;  /* 0x00000f009b0c7812 */ /* 0x000fe200078e6a89 */
[----:B------:R-:W-:Y:S02]  /*92d0*/  FFMA R14, R19, R132, -2056 ;  /* 0xc5008000130e7423 */ /* 0x000fe40000000084 */
[----:B------:R-:W-:Y:S01]  /*92e0*/  FFMA R15, R15, R146, R8 ;  /* 0x000000920f0f7223 */ /* 0x000fe20000000008 */
[----:B------:R-:W-:Y:S01]  /*92f0*/  F2I.NTZ R6, R6 ;  /* 0x0000000600067305 */ /* 0x000fe20000203100 */
[----:B------:R-:W-:Y:S01]  /*9300*/  FFMA R8, R17, 1, -R2 ;  /* 0x3f80000011087823 */ /* 0x000fe20000000802 */
[----:B------:R-:W-:Y:S01]  /*9310*/  SHF.R.U32.HI R17, RZ, 0x10, R155 ;  /* 0x00000010ff117819 */ /* 0x000fe2000001169b */
[----:B------:R-:W-:-:S02]  /*9320*/  FFMA R4, R4, R135, -32776 ;  /* 0xc700080004047423 */ /* 0x000fc40000000087 */
[-C--:B------:R-:W-:Y:S01]  /*9330*/  FMUL R14, R14, R151.reuse ;  /* 0x000000970e0e7220 */ /* 0x080fe20000400000 */
[C---:B------:R-:W-:Y:S01]  /*9340*/  LOP3.LUT R19, R17.reuse, 0xf, R2, 0x6a, !PT ;  /* 0x0000000f11137812 */ /* 0x040fe200078e6a02 */
[----:B------:R-:W-:Y:S01]  /*9350*/  FMUL R4, R4, R151 ;  /* 0x0000009704047220 */ /* 0x000fe20000400000 */
[----:B------:R-:W-:Y:S01]  /*9360*/  LOP3.LUT R16, R17, 0xf0, R136, 0x6a, !PT ;  /* 0x000000f011107812 */ /* 0x000fe200078e6a88 */
[-C--:B------:R-:W-:Y:S01]  /*9370*/  FFMA R7, R7, R146.reuse, R14 ;  /* 0x0000009207077223 */ /* 0x080fe2000000000e */
[----:B------:R-:W-:Y:S01]  /*9380*/  LOP3.LUT R14, R17, 0xf00, R137, 0x6a, !PT ;  /* 0x00000f00110e7812 */ /* 0x000fe200078e6a89 */
[----:B------:R-:W-:Y:S01]  /*9390*/  FFMA R2, R19, 1, -R2 ;  /* 0x3f80000013027823 */ /* 0x000fe20000000802 */
[----:B------:R-:W-:Y:S01]  /*93a0*/  LOP3.LUT R19, R17, 0xf000, R134, 0x6a, !PT ;  /* 0x0000f00011137812 */ /* 0x000fe200078e6a86 */
[----:B------:R-:W-:Y:S01]  /*93b0*/  FFMA R4, R29, R146, R4 ;  /* 0x000000921d047223 */ /* 0x000fe20000000004 */
[----:B------:R-:W-:Y:S01]  /*93c0*/  LOP3.LUT R136, R155, 0xf0, R136, 0x6a, !PT ;  /* 0x000000f09b887812 */ /* 0x000fe200078e6a88 */
[----:B------:R-:W-:Y:S01]  /*93d0*/  FFMA R14, R14, R135, -32776 ;  /* 0xc70008000e0e7423 */ /* 0x000fe20000000087 */
[----:B------:R-:W-:Y:S01]  /*93e0*/  F2I.NTZ R15, R15 ;  /* 0x0000000f000f7305 */ /* 0x000fe20000203100 */
[----:B------:R-:W-:-:S02]  /*93f0*/  FFMA R132, R19, R132, -2056 ;  /* 0xc500800013847423 */ /* 0x000fc40000000084 */
[-C--:B------:R-:W-:Y:S02]  /*9400*/  FMUL R14, R14, R151.reuse ;  /* 0x000000970e0e7220 */ /* 0x080fe40000400000 */
[----:B------:R-:W-:Y:S02]  /*9410*/  FMUL R132, R132, R151 ;  /* 0x0000009784847220 */ /* 0x000fe40000400000 */
[----:B------:R-:W-:Y:S01]  /*9420*/  FFMA R16, R16, R3, -524296 ;  /* 0xc900008010107423 */ /* 0x000fe20000000003 */
[----:B------:R-:W0:Y:S01]  /*9430*/  F2I.NTZ R4, R4 ;  /* 0x0000000400047305 */ /* 0x000e220000203100 */
[----:B------:R-:W-:Y:S02]  /*9440*/  FFMA R12, R12, R135, -32776 ;  /* 0xc70008000c0c7423 */ /* 0x000fe40000000087 */
[----:B------:R-:W-:Y:S02]  /*9450*/  FMUL R2, R2, R151 ;  /* 0x0000009702027220 */ /* 0x000fe40000400000 */
[----:B------:R-:W-:-:S02]  /*9460*/  FFMA R14, R41, R146, R14 ;  /* 0x00000092290e7223 */ /* 0x000fc4000000000e */
[-C--:B------:R-:W-:Y:S01]  /*9470*/  FFMA R23, R23, R146.reuse, R132 ;  /* 0x0000009217177223 */ /* 0x080fe20000000084 */
[----:B------:R-:W-:Y:S01]  /*9480*/  F2I.NTZ R10, R10 ;  /* 0x0000000a000a7305 */ /* 0x000fe20000203100 */
[-C--:B------:R-:W-:Y:S02]  /*9490*/  FMUL R16, R16, R151.reuse ;  /* 0x0000009710107220 */ /* 0x080fe40000400000 */
[----:B------:R-:W-:Y:S02]  /*94a0*/  FMUL R12, R12, R151 ;  /* 0x000000970c0c7220 */ /* 0x000fe40000400000 */
[-C--:B------:R-:W-:Y:S02]  /*94b0*/  FFMA R2, R37, R146.reuse, R2 ;  /* 0x0000009225027223 */ /* 0x080fe40000000002 */
[----:B------:R-:W-:Y:S01]  /*94c0*/  FFMA R136, R136, R3, -524296 ;  /* 0xc900008088887423 */ /* 0x000fe20000000003 */
[----:B------:R-:W-:Y:S01]  /*94d0*/  F2I.NTZ R14, R14 ;  /* 0x0000000e000e7305 */ /* 0x000fe20000203100 */
[----:B------:R-:W-:Y:S01]  /*94e0*/  FFMA R16, R21, R146, R16 ;  /* 0x0000009215107223 */ /* 0x000fe20000000010 */
[----:B0-----:R-:W-:Y:S01]  /*94f0*/  I2IP.S4.S32.SAT R4, R11, R4, RZ.24 ;  /* 0x000000040b047239 */ /* 0x001fe200000072ff */
[----:B------:R-:W-:-:S02]  /*9500*/  FMUL R8, R8, R151 ;  /* 0x0000009708087220 */ /* 0x000fc40000400000 */
[----:B------:R-:W-:Y:S01]  /*9510*/  FFMA R12, R35, R146, R12 ;  /* 0x00000092230c7223 */ /* 0x000fe2000000000c */
[----:B------:R-:W-:Y:S01]  /*9520*/  I2IP.S4.S32.SAT R0, R9, R0, R4.24 ;  /* 0x0000000009007239 */ /* 0x000fe20000007204 */
[----:B------:R-:W-:Y:S01]  /*9530*/  FMUL R136, R136, R151 ;  /* 0x0000009788887220 */ /* 0x000fe20000400000 */
[----:B------:R-:W0:Y:S01]  /*9540*/  F2I.NTZ R23, R23 ;  /* 0x0000001700177305 */ /* 0x000e220000203100 */
[----:B------:R-:W-:Y:S01]  /*9550*/  FFMA R8, R33, R146, R8 ;  /* 0x0000009221087223 */ /* 0x000fe20000000008 */
[----:B------:R-:W-:Y:S01]  /*9560*/  I2IP.S4.S32.SAT R0, R15, R6, R0.24 ;  /* 0x000000060f007239 */ /* 0x000fe20000007200 */
[----:B------:R-:W-:-:S05]  /*9570*/  FFMA R5, R5, R146, R136 ;  /* 0x0000009205057223 */ /* 0x000fca0000000088 */
[----:B------:R-:W1:Y:S08]  /*9580*/  F2I.NTZ R13, R13 ;  /* 0x0000000d000d7305 */ /* 0x000e700000203100 */
[----:B------:R-:W-:Y:S01]  /*9590*/  F2I.NTZ R2, R2 ;  /* 0x0000000200027305 */ /* 0x000fe20000203100 */
[----:B0-----:R-:W-:-:S07]  /*95a0*/  I2IP.S4.S32.SAT R14, R23, R14, RZ.24 ;  /* 0x0000000e170e7239 */ /* 0x001fce00000072ff */
[----:B------:R-:W0:Y:S01]  /*95b0*/  F2I.NTZ R3, R16 ;  /* 0x0000001000037305 */ /* 0x000e220000203100 */
[----:B-1----:R-:W-:-:S07]  /*95c0*/  I2IP.S4.S32.SAT R13, R13, R10, R0.24 ;  /* 0x0000000a0d0d7239 */ /* 0x002fce0000007200 */
[----:B------:R-:W-:Y:S01]  /*95d0*/  F2I.NTZ R12, R12 ;  /* 0x0000000c000c7305 */ /* 0x000fe20000203100 */
[----:B------:R1:W-:Y:S07]  /*95e0*/  @P0 STG.E.SYS [R26.64+UR6], R13 ;  /* 0x0000000d1a000986 */ /* 0x0003ee000c10e906 */
[----:B------:R-:W2:Y:S01]  /*95f0*/  F2I.NTZ R7, R7 ;  /* 0x0000000700077305 */ /* 0x000ea20000203100 */
[----:B0-----:R-:W-:-:S07]  /*9600*/  I2IP.S4.S32.SAT R2, R3, R2, R14.24 ;  /* 0x0000000203027239 */ /* 0x001fce000000720e */
[----:B------:R-:W-:Y:S08]  /*9610*/  F2I.NTZ R8, R8 ;  /* 0x0000000800087305 */ /* 0x000ff00000203100 */
[----:B------:R-:W0:Y:S01]  /*9620*/  F2I.NTZ R5, R5 ;  /* 0x0000000500057305 */ /* 0x000e220000203100 */
[----:B--2---:R-:W-:-:S04]  /*9630*/  I2IP.S4.S32.SAT R2, R7, R12, R2.24 ;  /* 0x0000000c07027239 */ /* 0x004fc80000007202 */
[----:B0-----:R-:W-:Y:S01]  /*9640*/  I2IP.S4.S32.SAT R2, R5, R8, R2.24 ;  /* 0x0000000805027239 */ /* 0x001fe20000007202 */
[----:B------:R-:W-:Y:S05]  /*9650*/  @!P6 BRA `(.L_x_32) ;  /* 0x000027d00000e947 */ /* 0x000fea0003800000 */
[----:B-1----:R-:W-:Y:S02]  /*9660*/  ULDC.64 UR4, c[0x0][0x260] ;  /* 0x0000980000047ab9 */ /* 0x002fe40000000a00 */
[----:B------:R0:W-:Y:S01]  /*9670*/  STG.E.SYS [R30.64+UR4], R2 ;  /* 0x000000021e007986 */ /* 0x0001e2000c10e904 */
[----:B------:R-:W-:Y:S05]  /*9680*/  BRA `(.L_x_32) ;  /* 0x000027a000007947 */ /* 0x000fea0003800000 */
.L_x_31:
[----:B------:R-:W-:Y:S01]  /*9690*/  BAR.SYNC.DEFER_BLOCKING 0x0 ;  /* 0x0000000000007b1d */ /* 0x000fe20000010000 */
[----:B------:R-:W-:-:S04]  /*96a0*/  ISETP.LT.AND P2, PT, R145, UR4, P6 ;  /* 0x0000000491007c0c */ /* 0x000fc8000b741270 */
        /* <DEDUP_REMOVED lines=11> */
[----:B------:R-:W2:Y:S08]  /*9760*/  LDS.U.128 R140, [R144] ;  /* 0x00000000908c7984 */ /* 0x000eb00000001c00 */
[----:B------:R-:W3:Y:S01]  /*9770*/  LDS.U.128 R132, [R144+0x440] ;  /* 0x0004400090847984 */ /* 0x000ee20000001c00 */
[----:B0-----:R-:W0:Y:S08]  /*9780*/  I2F R97, R138 ;  /* 0x0000008a00617306 */ /* 0x001e300000201400 */
[----:B------:R-:W4:Y:S08]  /*9790*/  I2F R139, R139 ;  /* 0x0000008b008b7306 */ /* 0x000f300000201400 */
[----:B-1----:R-:W1:Y:S01]  /*97a0*/  I2F R35, R130 ;  /* 0x0000008200237306 */ /* 0x002e620000201400 */
[----:B0-----:R-:W-:-:S07]  /*97b0*/  FMUL R2, R97, R146 ;  /* 0x0000009261027220 */ /* 0x001fce0000400000 */
[----:B------:R-:W0:Y:S01]  /*97c0*/  I2F R131, R131 ;  /* 0x0000008300837306 */ /* 0x000e220000201400 */
[----:B----4-:R-:W-:-:S07]  /*97d0*/  FMUL R97, R139, R146 ;  /* 0x000000928b617220 */ /* 0x010fce0000400000 */
[----:B------:R-:W4:Y:S01]  /*97e0*/  I2F R65, R136 ;  /* 0x0000008800417306 */ /* 0x000f220000201400 */
[----:B-1----:R-:W-:-:S07]  /*97f0*/  FMUL R35, R35, R146 ;  /* 0x0000009223237220 */ /* 0x002fce0000400000 */
[----:B------:R-:W1:Y:S01]  /*9800*/  I2F R137, R137 ;  /* 0x0000008900897306 */ /* 0x000e620000201400 */
[----:B0-----:R-:W-:-:S07]  /*9810*/  FMUL R66, R131, R146 ;  /* 0x0000009283427220 */ /* 0x001fce0000400000 */
[----:B------:R-:W0:Y:S01]  /*9820*/  I2F R67, R128 ;  /* 0x0000008000437306 */ /* 0x000e220000201400 */
[----:B----4-:R-:W-:-:S07]  /*9830*/  FMUL R32, R65, R146 ;  /* 0x0000009241207220 */ /* 0x010fce0000400000 */
[----:B------:R-:W4:Y:S01]  /*9840*/  I2F R129, R129 ;  /* 0x0000008100817306 */ /* 0x000f220000201400 */
[----:B-1----:R-:W-:-:S07]  /*9850*/  FMUL R65, R137, R146 ;  /* 0x0000009289417220 */ /* 0x002fce0000400000 */
[----:B--2---:R-:W1:Y:S01]  /*9860*/  I2F R33, R142 ;  /* 0x0000008e00217306 */ /* 0x004e620000201400 */
[----:B0-----:R-:W-:-:S07]  /*9870*/  FMUL R67, R67, R146 ;  /* 0x0000009243437220 */ /* 0x001fce0000400000 */
[----:B------:R-:W0:Y:S01]  /*9880*/  I2F R143, R143 ;  /* 0x0000008f008f7306 */ /* 0x000e220000201400 */
[----:B----4-:R-:W-:-:S07]  /*9890*/  FMUL R96, R129, R146 ;  /* 0x0000009281607220 */ /* 0x010fce0000400000 */
[----:B---3--:R-:W2:Y:S01]  /*98a0*/  I2F R99, R134 ;  /* 0x0000008600637306 */ /* 0x008ea20000201400 */
[----:B-1----:R-:W-:-:S07]  /*98b0*/  FMUL R33, R33, R146 ;  /* 0x0000009221217220 */ /* 0x002fce0000400000 */
[----:B------:R-:W1:Y:S01]  /*98c0*/  I2F R135, R135 ;  /* 0x0000008700877306 */ /* 0x000e620000201400 */
[----:B0-----:R-:W-:-:S07]  /*98d0*/  FMUL R34, R143, R146 ;  /* 0x000000928f227220 */ /* 0x001fce0000400000 */
[----:B------:R-:W0:Y:S01]  /*98e0*/  I2F R3, R140 ;  /* 0x0000008c00037306 */ /* 0x000e220000201400 */
[----:B--2---:R-:W-:-:S07]  /*98f0*/  FMUL R98, R99, R146 ;  /* 0x0000009263627220 */ /* 0x004fce0000400000 */
[----:B------:R-:W2:Y:S01]  /*9900*/  I2F R141, R141 ;  /* 0x0000008d008d7306 */ /* 0x000ea20000201400 */
[----:B-1----:R-:W-:-:S07]  /*9910*/  FMUL R129, R135, R146 ;  /* 0x0000009287817220 */ /* 0x002fce0000400000 */
[----:B------:R-:W1:Y:S01]  /*9920*/  I2F R147, R132 ;  /* 0x0000008400937306 */ /* 0x000e620000201400 */
[----:B0-----:R-:W-:-:S07]  /*9930*/  FMUL R3, R3, R146 ;  /* 0x0000009203037220 */ /* 0x001fce0000400000 */
[----:B------:R-:W0:Y:S01]  /*9940*/  I2F R133, R133 ;  /* 0x0000008500857306 */ /* 0x000e220000201400 */
[----:B--2---:R-:W-:-:S07]  /*9950*/  FMUL R64, R141, R146 ;  /* 0x000000928d407220 */ /* 0x004fce0000400000 */
[----:B------:R-:W-:Y:S01]  /*9960*/  F2I.NTZ R2, R2 ;  /* 0x0000000200027305 */ /* 0x000fe20000203100 */
[----:B-1----:R-:W-:-:S07]  /*9970*/  FMUL R99, R147, R146 ;  /* 0x0000009293637220 */ /* 0x002fce0000400000 */
[----:B------:R-:W1:Y:S01]  /*9980*/  F2I.NTZ R97, R97 ;  /* 0x0000006100617305 */ /* 0x000e620000203100 */
[----:B0-----:R-:W-:-:S07]  /*9990*/  FMUL R128, R133, R146 ;  /* 0x0000009285807220 */ /* 0x001fce0000400000 */
[----:B------:R-:W-:Y:S08]  /*99a0*/  F2I.NTZ R35, R35 ;  /* 0x0000002300237305 */ /* 0x000ff00000203100 */
[----:B------:R-:W0:Y:S01]  /*99b0*/  F2I.NTZ R66, R66 ;  /* 0x0000004200427305 */ /* 0x000e220000203100 */
[----:B-1----:R-:W-:-:S07]  /*99c0*/  I2IP.S4.S32.SAT R2, R97, R2, RZ.24 ;  /* 0x0000000261027239 */ /* 0x002fce00000072ff */
[----:B------:R-:W-:Y:S08]  /*99d0*/  F2I.NTZ R32, R32 ;  /* 0x0000002000207305 */ /* 0x000ff00000203100 */
[----:B------:R-:W1:Y:S01]  /*99e0*/  F2I.NTZ R65, R65 ;  /* 0x0000004100417305 */ /* 0x000e620000203100 */
[----:B0-----:R-:W-:Y:S02]  /*99f0*/  I2IP.S4.S32.SAT R66, R66, R35, RZ.24 ;  /* 0x0000002342427239 */ /* 0x001fe400000072ff */
[----:B------:R-:W-:-:S04]  /*9a00*/  IADD3 R35, R145, 0x2, RZ ;  /* 0x0000000291237810 */ /* 0x000fc80007ffe0ff */
[----:B------:R-:W-:Y:S01]  /*9a10*/  ISETP.LT.AND P1, PT, R35, UR4, P6 ;  /* 0x0000000423007c0c */ /* 0x000fe2000b721270 */
[----:B------:R-:W-:Y:S08]  /*9a20*/  F2I.NTZ R67, R67 ;  /* 0x0000004300437305 */ /* 0x000ff00000203100 */
[----:B------:R-:W0:Y:S01]  /*9a30*/  F2I.NTZ R96, R96 ;  /* 0x0000006000607305 */ /* 0x000e220000203100 */
[----:B-1----:R-:W-:-:S07]  /*9a40*/  I2IP.S4.S32.SAT R2, R65, R32, R2.24 ;  /* 0x0000002041027239 */ /* 0x002fce0000007202 */
[----:B------:R-:W-:Y:S08]  /*9a50*/  F2I.NTZ R33, R33 ;  /* 0x0000002100217305 */ /* 0x000ff00000203100 */
[----:B------:R-:W1:Y:S01]  /*9a60*/  F2I.NTZ R34, R34 ;  /* 0x0000002200227305 */ /* 0x000e620000203100 */
[----:B0-----:R-:W-:-:S07]  /*9a70*/  I2IP.S4.S32.SAT R66, R96, R67, R66.24 ;  /* 0x0000004360427239 */ /* 0x001fce0000007242 */
[----:B------:R-:W-:Y:S08]  /*9a80*/  F2I.NTZ R98, R98 ;  /* 0x0000006200627305 */ /* 0x000ff00000203100 */
[----:B------:R-:W0:Y:S01]  /*9a90*/  F2I.NTZ R129, R129 ;  /* 0x0000008100817305 */ /* 0x000e220000203100 */
[----:B-1----:R-:W-:Y:S02]  /*9aa0*/  I2IP.S4.S32.SAT R33, R34, R33, R2.24 ;  /* 0x0000002122217239 */ /* 0x002fe40000007202 */
[----:B------:R-:W-:-:S05]  /*9ab0*/  IADD3 R2, P0, R152, c[0x0][0x248], RZ ;  /* 0x0000920098027a10 */ /* 0x000fca0007f1e0ff */
[----:B------:R-:W-:Y:S08]  /*9ac0*/  F2I.NTZ R3, R3 ;  /* 0x0000000300037305 */ /* 0x000ff00000203100 */
[----:B------:R-:W1:Y:S01]  /*9ad0*/  F2I.NTZ R64, R64 ;  /* 0x0000004000407305 */ /* 0x000e620000203100 */
[----:B0-----:R-:W-:-:S07]  /*9ae0*/  I2IP.S4.S32.SAT R66, R129, R98, R66.24 ;  /* 0x0000006281427239 */ /* 0x001fce0000007242 */
[----:B------:R-:W-:Y:S08]  /*9af0*/  F2I.NTZ R99, R99 ;  /* 0x0000006300637305 */ /* 0x000ff00000203100 */
[----:B------:R-:W0:Y:S01]  /*9b00*/  F2I.NTZ R128, R128 ;  /* 0x0000008000807305 */ /* 0x000e220000203100 */
[----:B-1----:R-:W-:Y:S02]  /*9b10*/  I2IP.S4.S32.SAT R33, R64, R3, R33.24 ;  /* 0x0000000340217239 */ /* 0x002fe40000007221 */
[----:B------:R-:W-:-:S06]  /*9b20*/  IADD3.X R3, R153, c[0x0][0x24c], RZ, P0, !PT ;  /* 0x0000930099037a10 */ /* 0x000fcc00007fe4ff */
[----:B------:R1:W-:Y:S01]  /*9b30*/  @P2 STG.E.SYS [R152], R33 ;  /* 0x0000002198002386 */ /* 0x0003e2000010e900 */
[----:B0-----:R-:W-:-:S08]  /*9b40*/  I2IP.S4.S32.SAT R99, R128, R99, R66.24 ;  /* 0x0000006380637239 */ /* 0x001fd00000007242 */
[----:B------:R0:W-:Y:S04]  /*9b50*/  @P1 STG.E.SYS [R2], R99 ;  /* 0x0000006302001386 */ /* 0x0001e8000010e900 */
[----:B------:R-:W-:Y:S01]  /*9b60*/  BAR.SYNC.DEFER_BLOCKING 0x0 ;  /* 0x0000000000007b1d */ /* 0x000fe20000010000 */
[----:B-1----:R-:W-:-:S04]  /*9b70*/  IADD3 R152, P1, R152, c[0x0][0x260], RZ ;  /* 0x0000980098987a10 */ /* 0x002fc80007f3e0ff */
[----:B------:R-:W-:Y:S02]  /*9b80*/  IADD3.X R153, R153, c[0x0][0x264], RZ, P1, !PT ;  /* 0x0000990099997a10 */ /* 0x000fe40000ffe4ff */
[----:B0-----:R-:W-:-:S04]  /*9b90*/  IADD3 R2, P3, R2, c[0x0][0x260], RZ ;  /* 0x0000980002027a10 */ /* 0x001fc80007f7e0ff */
        /* <DEDUP_REMOVED lines=54> */
[----:B------:R-:W-:-:S02]  /*9f00*/  IADD3 R36, R145, 0x8, RZ ;  /* 0x0000000891247810 */ /* 0x000fc40007ffe0ff */
[----:B------:R-:W-:Y:S02]  /*9f10*/  IADD3 R35, R145, 0xa, RZ ;  /* 0x0000000a91237810 */ /* 0x000fe40007ffe0ff */
[----:B------:R-:W-:Y:S01]  /*9f20*/  ISETP.LT.AND P2, PT, R36, UR4, P6 ;  /* 0x0000000424007c0c */ /* 0x000fe2000b741270 */
[----:B------:R-:W-:Y:S01]  /*9f30*/  F2I.NTZ R37, R37 ;  /* 0x0000002500257305 */ /* 0x000fe20000203100 */
[----:B------:R-:W-:-:S07]  /*9f40*/  ISETP.LT.AND P0, PT, R35, UR4, P6 ;  /* 0x0000000423007c0c */ /* 0x000fce000b701270 */
[----:B------:R-:W0:Y:S01]  /*9f50*/  F2I.NTZ R62, R62 ;  /* 0x0000003e003e7305 */ /* 0x000e220000203100 */
[----:B-1----:R-:W-:-:S07]  /*9f60*/  I2IP.S4.S32.SAT R4, R63, R30, R4.24 ;  /* 0x0000001e3f047239 */ /* 0x002fce0000007204 */
[----:B------:R-:W-:Y:S08]  /*9f70*/  F2I.NTZ R31, R31 ;  /* 0x0000001f001f7305 */ /* 0x000ff00000203100 */
[----:B------:R-:W1:Y:S01]  /*9f80*/  F2I.NTZ R32, R32 ;  /* 0x0000002000207305 */ /* 0x000e620000203100 */
[----:B0-----:R-:W-:-:S07]  /*9f90*/  I2IP.S4.S32.SAT R37, R62, R37, R65.24 ;  /* 0x000000253e257239 */ /* 0x001fce0000007241 */
        /* <DEDUP_REMOVED lines=8> */
[----:B-1----:R-:W-:-:S08]  /*a020*/  I2IP.S4.S32.SAT R5, R34, R5, R4.24 ;  /* 0x0000000522057239 */ /* 0x002fd00000007204 */
[----:B------:R-:W-:Y:S01]  /*a030*/  @P2 STG.E.SYS [R152], R5 ;  /* 0x0000000598002386 */ /* 0x000fe2000010e900 */
[----:B0-----:R-:W-:-:S08]  /*a040*/  I2IP.S4.S32.SAT R33, R64, R33, R37.24 ;  /* 0x0000002140217239 */ /* 0x001fd00000007225 */
[----:B------:R0:W-:Y:S04]  /*a050*/  @P0 STG.E.SYS [R2], R33 ;  /* 0x0000002102000386 */ /* 0x0001e8000010e900 */
[----:B------:R-:W-:Y:S01]  /*a060*/  BAR.SYNC.DEFER_BLOCKING 0x0 ;  /* 0x0000000000007b1d */ /* 0x000fe20000010000 */
[----:B0-----:R-:W-:-:S04]  /*a070*/  IADD3 R2, P2, R2, c[0x0][0x260], RZ ;  /* 0x0000980002027a10 */ /* 0x001fc80007f5e0ff */
[----:B------:R-:W-:Y:S01]  /*a080*/  IADD3.X R3, R3, c[0x0][0x264], RZ, P2, !PT ;  /* 0x0000990003037a10 */ /* 0x000fe200017fe4ff */
[----:B------:R-:W-:Y:S04]  /*a090*/  STS.64 [R0.X8], R124 ;  /* 0x0000007c00007388 */ /* 0x000fe80000008a00 */
[----:B------:R-:W-:Y:S04]  /*a0a0*/  STS.64 [R0.X8+0x20], R102 ;  /* 0x0000206600007388 */ /* 0x000fe80000008a00 */
[----:B------:R-:W-:Y:S04]  /*a0b0*/  STS.64 [R0.X8+0x40], R92 ;  /* 0x0000405c00007388 */ /* 0x000fe80000008a00 */
[----:B------:R-:W-:Y:S04]  /*a0c0*/  STS.64 [R0.X8+0x60], R70 ;  /* 0x0000604600007388 */ /* 0x000fe80000008a00 */
[----:B------:R0:W-:Y:S04]  /*a0d0*/  STS.64 [R0.X8+0x80], R60 ;  /* 0x0000803c00007388 */ /* 0x0001e80000008a00 */
[----:B------:R-:W-:Y:S04]  /*a0e0*/  STS.64 [R0.X8+0xa0], R38 ;  /* 0x0000a02600007388 */ /* 0x000fe80000008a00 */
[----:B------:R-:W-:Y:S01]  /*a0f0*/  STS.64 [R0.X8+0xc0], R28 ;  /* 0x0000c01c00007388 */ /* 0x000fe20000008a00 */
[----:B0-----:R-:W-:-:S03]  /*a100*/  IADD3 R60, P3, R152, c[0x0][0x260], RZ ;  /* 0x00009800983c7a10 */ /* 0x001fc60007f7e0ff */
        /* <DEDUP_REMOVED lines=8> */
[----:B-1----:R-:W-:Y:S01]  /*a190*/  I2F R37, R34 ;  /* 0x0000002200257306 */ /* 0x002fe20000201400 */
[----:B0-----:R-:W-:-:S07]  /*a1a0*/  FMUL R4, R5, R146 ;  /* 0x0000009205047220 */ /* 0x001fce0000400000 */
[----:B------:R-:W0:Y:S01]  /*a1b0*/  I2F R35, R35 ;  /* 0x0000002300237306 */ /* 0x000e220000201400 */
[----:B----4-:R-:W-:-:S07]  /*a1c0*/  FMUL R5, R99, R146 ;  /* 0x0000009263057220 */ /* 0x010fce0000400000 */
[----:B------:R-:W1:Y:S08]  /*a1d0*/  I2F R31, R96 ;  /* 0x00000060001f7306 */ /* 0x000e700000201400 */
[----:B------:R-:W4:Y:S01]  /*a1e0*/  I2F R97, R97 ;  /* 0x0000006100617306 */ /* 0x000f220000201400 */
[----:B0-----:R-:W-:-:S07]  /*a1f0*/  FMUL R35, R35, R146 ;  /* 0x0000009223237220 */ /* 0x001fce0000400000 */
[----:B------:R0:W2:Y:S01]  /*a200*/  I2F R39, R32 ;  /* 0x0000002000277306 */ /* 0x0000a20000201400 */
[----:B-1----:R-:W-:-:S07]  /*a210*/  FMUL R6, R31, R146 ;  /* 0x000000921f067220 */ /* 0x002fce0000400000 */
[----:B------:R-:W1:Y:S01]  /*a220*/  I2F R33, R33 ;  /* 0x0000002100217306 */ /* 0x000e620000201400 */
[-C--:B0-----:R-:W-:Y:S02]  /*a230*/  FMUL R32, R37, R146.reuse ;  /* 0x0000009225207220 */ /* 0x081fe40000400000 */
[----:B----4-:R-:W-:-:S05]  /*a240*/  FMUL R31, R97, R146 ;  /* 0x00000092611f7220 */ /* 0x010fca0000400000 */
[----:B--2---:R-:W0:Y:S01]  /*a250*/  I2F R29, R130 ;  /* 0x00000082001d7306 */ /* 0x004e220000201400 */
[----:B------:R-:W-:-:S07]  /*a260*/  FMUL R34, R39, R146 ;  /* 0x0000009227227220 */ /* 0x000fce0000400000 */
[----:B------:R-:W2:Y:S01]  /*a270*/  I2F R131, R131 ;  /* 0x0000008300837306 */ /* 0x000ea20000201400 */
[----:B-1----:R-:W-:-:S07]  /*a280*/  FMUL R33, R33, R146 ;  /* 0x0000009221217220 */ /* 0x002fce0000400000 */
[----:B---3--:R-:W1:Y:S01]  /*a290*/  I2F R61, R66 ;  /* 0x00000042003d7306 */ /* 0x008e620000201400 */
[----:B0-----:R-:W-:-:S07]  /*a2a0*/  FMUL R28, R29, R146 ;  /* 0x000000921d1c7220 */ /* 0x001fce0000400000 */
[----:B------:R-:W0:Y:S01]  /*a2b0*/  I2F R67, R67 ;  /* 0x0000004300437306 */ /* 0x000e220000201400 */
[----:B--2---:R-:W-:-:S07]  /*a2c0*/  FMUL R29, R131, R146 ;  /* 0x00000092831d7220 */ /* 0x004fce0000400000 */
[----:B------:R-:W2:Y:S01]  /*a2d0*/  I2F R7, R128 ;  /* 0x0000008000077306 */ /* 0x000ea20000201400 */
[----:B-1----:R-:W-:Y:S01]  /*a2e0*/  FMUL R36, R61, R146 ;  /* 0x000000923d247220 */ /* 0x002fe20000400000 */
[----:B------:R-:W-:-:S06]  /*a2f0*/  IADD3.X R61, R153, c[0x0][0x264], RZ, P3, !PT ;  /* 0x00009900993d7a10 */ /* 0x000fcc0001ffe4ff */
[----:B------:R-:W1:Y:S01]  /*a300*/  I2F R129, R129 ;  /* 0x0000008100817306 */ /* 0x000e620000201400 */
[----:B0-----:R-:W-:-:S07]  /*a310*/  FMUL R37, R67, R146 ;  /* 0x0000009243257220 */ /* 0x001fce0000400000 */
[----:B------:R-:W0:Y:S01]  /*a320*/  I2F R63, R64 ;  /* 0x00000040003f7306 */ /* 0x000e220000201400 */
[----:B--2---:R-:W-:-:S07]  /*a330*/  FMUL R7, R7, R146 ;  /* 0x0000009207077220 */ /* 0x004fce0000400000 */
[----:B------:R-:W2:Y:S01]  /*a340*/  I2F R65, R65 ;  /* 0x0000004100417306 */ /* 0x000ea20000201400 */
[----:B-1----:R-:W-:-:S07]  /*a350*/  FMUL R30, R129, R146 ;  /* 0x00000092811e7220 */ /* 0x002fce0000400000 */
[----:B------:R-:W-:Y:S01]  /*a360*/  F2I.NTZ R4, R4 ;  /* 0x0000000400047305 */ /* 0x000fe20000203100 */
[----:B0-----:R-:W-:-:S07]  /*a370*/  FMUL R38, R63, R146 ;  /* 0x000000923f267220 */ /* 0x001fce0000400000 */
[----:B------:R-:W0:Y:S01]  /*a380*/  F2I.NTZ R5, R5 ;  /* 0x0000000500057305 */ /* 0x000e220000203100 */
[----:B--2---:R-:W-:-:S07]  /*a390*/  FMUL R39, R65, R146 ;  /* 0x0000009241277220 */ /* 0x004fce0000400000 */
[----:B------:R-:W-:Y:S08]  /*a3a0*/  F2I.NTZ R32, R32 ;  /* 0x0000002000207305 */ /* 0x000ff00000203100 */
[----:B------:R-:W1:Y:S01]  /*a3b0*/  F2I.NTZ R35, R35 ;  /* 0x0000002300237305 */ /* 0x000e620000203100 */
[----:B0-----:R-:W-:Y:S02]  /*a3c0*/  I2IP.S4.S32.SAT R4, R5, R4, RZ.24 ;  /* 0x0000000405047239 */ /* 0x001fe400000072ff */
[----:B------:R-:W-:-:S04]  /*a3d0*/  IADD3 R5, R145, 0x12, RZ ;  /* 0x0000001291057810 */ /* 0x000fc80007ffe0ff */
[----:B------:R-:W-:Y:S01]  /*a3e0*/  ISETP.LT.AND P0, PT, R5, UR4, P6 ;  /* 0x0000000405007c0c */ /* 0x000fe2000b701270 */
[----:B------:R-:W-:Y:S08]  /*a3f0*/  F2I.NTZ R6, R6 ;  /* 0x0000000600067305 */ /* 0x000ff00000203100 */
[----:B------:R-:W0:Y:S01]  /*a400*/  F2I.NTZ R31, R31 ;  /* 0x0000001f001f7305 */ /* 0x000e220000203100 */
[----:B-1----:R-:W-:-:S02]  /*a410*/  I2IP.S4.S32.SAT R35, R35, R32, RZ.24 ;  /* 0x0000002023237239 */ /* 0x002fc400000072ff */
[----:B------:R-:W-:-:S04]  /*a420*/  IADD3 R32, R145, 0x10, RZ ;  /* 0x0000001091207810 */ /* 0x000fc80007ffe0ff */
[----:B------:R-:W-:Y:S01]  /*a430*/  ISETP.LT.AND P1, PT, R32, UR4, P6 ;  /* 0x0000000420007c0c */ /* 0x000fe2000b721270 */
        /* <DEDUP_REMOVED lines=14> */
[----:B0-----:R-:W-:-:S08]  /*a520*/  I2IP.S4.S32.SAT R7, R30, R7, R4.24 ;  /* 0x000000071e077239 */ /* 0x001fd00000007204 */
[----:B------:R-:W-:Y:S01]  /*a530*/  @P1 STG.E.SYS [R60], R7 ;  /* 0x000000073c001386 */ /* 0x000fe2000010e900 */
[----:B-1----:R-:W-:-:S08]  /*a540*/  I2IP.S4.S32.SAT R33, R39, R38, R33.24 ;  /* 0x0000002627217239 */ /* 0x002fd00000007221 */
        /* <DEDUP_REMOVED lines=26> */
[----:B------:R-:W-:Y:S01]  /*a6f0*/  I2F R65, R4 ;  /* 0x0000000400417306 */ /* 0x000fe20000201400 */
[----:B-1----:R-:W-:-:S07]  /*a700*/  FMUL R59, R59, R146 ;  /* 0x000000923b3b7220 */ /* 0x002fce0000400000 */
[----:B------:R-:W0:Y:S01]  /*a710*/  I2F R5, R5 ;  /* 0x0000000500057306 */ /* 0x000e220000201400 */
[----:B----4-:R-:W-:-:S07]  /*a720*/  FMUL R33, R33, R146 ;  /* 0x0000009221217220 */ /* 0x010fce0000400000 */
[----:B--2---:R-:W1:Y:S08]  /*a730*/  I2F R27, R38 ;  /* 0x00000026001b7306 */ /* 0x004e700000201400 */
[----:B------:R-:W2:Y:S01]  /*a740*/  I2F R39, R39 ;  /* 0x0000002700277306 */ /* 0x000ea20000201400 */
[----:B0-----:R-:W-:-:S07]  /*a750*/  FMUL R5, R5, R146 ;  /* 0x0000009205057220 */ /* 0x001fce0000400000 */
[----:B---3--:R0:W3:Y:S01]  /*a760*/  I2F R67, R30 ;  /* 0x0000001e00437306 */ /* 0x0080e20000201400 */
[----:B-1----:R-:W-:-:S07]  /*a770*/  FMUL R6, R27, R146 ;  /* 0x000000921b067220 */ /* 0x002fce0000400000 */
[----:B------:R-:W1:Y:S01]  /*a780*/  I2F R31, R31 ;  /* 0x0000001f001f7306 */ /* 0x000e620000201400 */
[-C--:B0-----:R-:W-:Y:S02]  /*a790*/  FMUL R30, R65, R146.reuse ;  /* 0x00000092411e7220 */ /* 0x081fe40000400000 */
[----:B--2---:R-:W-:-:S05]  /*a7a0*/  FMUL R27, R39, R146 ;  /* 0x00000092271b7220 */ /* 0x004fca0000400000 */
[----:B------:R-:W0:Y:S01]  /*a7b0*/  I2F R9, R36 ;  /* 0x0000002400097306 */ /* 0x000e220000201400 */
[----:B---3--:R-:W-:-:S07]  /*a7c0*/  FMUL R32, R67, R146 ;  /* 0x0000009243207220 */ /* 0x008fce0000400000 */
[----:B------:R-:W2:Y:S01]  /*a7d0*/  I2F R37, R37 ;  /* 0x0000002500257306 */ /* 0x000ea20000201400 */
[----:B-1----:R-:W-:-:S07]  /*a7e0*/  FMUL R31, R31, R146 ;  /* 0x000000921f1f7220 */ /* 0x002fce0000400000 */
[----:B------:R1:W3:Y:S01]  /*a7f0*/  I2F R69, R28 ;  /* 0x0000001c00457306 */ /* 0x0002e20000201400 */
[----:B0-----:R-:W-:-:S07]  /*a800*/  FMUL R9, R9, R146 ;  /* 0x0000009209097220 */ /* 0x001fce0000400000 */
[----:B------:R-:W0:Y:S01]  /*a810*/  I2F R29, R29 ;  /* 0x0000001d001d7306 */ /* 0x000e220000201400 */
[-C--:B-1----:R-:W-:Y:S02]  /*a820*/  FMUL R28, R41, R146.reuse ;  /* 0x00000092291c7220 */ /* 0x082fe40000400000 */
[----:B--2---:R-:W-:-:S05]  /*a830*/  FMUL R26, R37, R146 ;  /* 0x00000092251a7220 */ /* 0x004fca0000400000 */
[----:B------:R-:W-:Y:S01]  /*a840*/  F2I.NTZ R8, R8 ;  /* 0x0000000800087305 */ /* 0x000fe20000203100 */
[----:B---3--:R-:W-:-:S07]  /*a850*/  FMUL R34, R69, R146 ;  /* 0x0000009245227220 */ /* 0x008fce0000400000 */
        /* <DEDUP_REMOVED lines=28> */
[----:B------:R-:W-:-:S08]  /*aa20*/  IADD3.X R9, R61, c[0x0][0x264], RZ, P3, !PT ;  /* 0x000099003d097a10 */ /* 0x000fd00001ffe4ff */
        /* <DEDUP_REMOVED lines=19> */
[----:B0-----:R0:W4:Y:S08]  /*ab60*/  I2F R27, R34 ;  /* 0x00000022001b7306 */ /* 0x0011300000201400 */
[----:B------:R-:W2:Y:S01]  /*ab70*/  I2F R35, R35 ;  /* 0x0000002300237306 */ /* 0x000ea20000201400 */
[----:B0-----:R-:W-:-:S07]  /*ab80*/  IADD3 R34, P3, R8, c[0x0][0x260], RZ ;  /* 0x0000980008227a10 */ /* 0x001fce0007f7e0ff */
[----:B-1----:R-:W0:Y:S01]  /*ab90*/  I2F R43, R6 ;  /* 0x00000006002b7306 */ /* 0x002e220000201400 */
[----:B----4-:R-:W-:-:S07]  /*aba0*/  FMUL R10, R27, R146 ;  /* 0x000000921b0a7220 */ /* 0x010fce0000400000 */
[----:B------:R-:W1:Y:S01]  /*abb0*/  I2F R7, R7 ;  /* 0x0000000700077306 */ /* 0x000e620000201400 */
[----:B--2---:R-:W-:Y:S01]  /*abc0*/  FMUL R27, R35, R146 ;  /* 0x00000092231b7220 */ /* 0x004fe20000400000 */
[----:B------:R-:W-:-:S06]  /*abd0*/  IADD3.X R35, R9, c[0x0][0x264], RZ, P3, !PT ;  /* 0x0000990009237a10 */ /* 0x000fcc0001ffe4ff */
[----:B------:R-:W2:Y:S01]  /*abe0*/  I2F R41, R32 ;  /* 0x0000002000297306 */ /* 0x000ea20000201400 */
[----:B0-----:R-:W-:-:S07]  /*abf0*/  FMUL R26, R43, R146 ;  /* 0x000000922b1a7220 */ /* 0x001fce0000400000 */
[----:B------:R-:W0:Y:S01]  /*ac00*/  I2F R33, R33 ;  /* 0x0000002100217306 */ /* 0x000e220000201400 */
[----:B-1----:R-:W-:-:S07]  /*ac10*/  FMUL R7, R7, R146 ;  /* 0x0000009207077220 */ /* 0x002fce0000400000 */
[----:B------:R-:W-:Y:S01]  /*ac20*/  I2F R57, R4 ;  /* 0x0000000400397306 */ /* 0x000fe20000201400 */
[----:B--2---:R-:W-:-:S07]  /*ac30*/  FMUL R41, R41, R146 ;  /* 0x0000009229297220 */ /* 0x004fce0000400000 */
[----:B------:R-:W1:Y:S01]  /*ac40*/  I2F R5, R5 ;  /* 0x0000000500057306 */ /* 0x000e620000201400 */
[----:B0-----:R-:W-:-:S07]  /*ac50*/  FMUL R33, R33, R146 ;  /* 0x0000009221217220 */ /* 0x001fce0000400000 */
[----:B------:R-:W0:Y:S08]  /*ac60*/  I2F R25, R38 ;  /* 0x0000002600197306 */ /* 0x000e300000201400 */
[----:B------:R-:W2:Y:S01]  /*ac70*/  I2F R39, R39 ;  /* 0x0000002700277306 */ /* 0x000ea20000201400 */
[----:B-1----:R-:W-:-:S07]  /*ac80*/  FMUL R5, R5, R146 ;  /* 0x0000009205057220 */ /* 0x002fce0000400000 */
[----:B---3--:R-:W1:Y:S01]  /*ac90*/  I2F R59, R30 ;  /* 0x0000001e003b7306 */ /* 0x008e620000201400 */
[----:B0-----:R-:W-:-:S07]  /*aca0*/  FMUL R6, R25, R146 ;  /* 0x0000009219067220 */ /* 0x001fce0000400000 */
[----:B------:R-:W0:Y:S01]  /*acb0*/  I2F R31, R31 ;  /* 0x0000001f001f7306 */ /* 0x000e220000201400 */
[----:B--2---:R-:W-:-:S07]  /*acc0*/  FMUL R25, R39, R146 ;  /* 0x0000009227197220 */ /* 0x004fce0000400000 */
[----:B------:R-:W2:Y:S01]  /*acd0*/  I2F R11, R36 ;  /* 0x00000024000b7306 */ /* 0x000ea20000201400 */
[----:B-1----:R-:W-:-:S07]  /*ace0*/  FMUL R30, R59, R146 ;  /* 0x000000923b1e7220 */ /* 0x002fce0000400000 */
[----:B------:R-:W1:Y:S01]  /*acf0*/  I2F R37, R37 ;  /* 0x0000002500257306 */ /* 0x000e620000201400 */
[----:B0-----:R-:W-:-:S07]  /*ad00*/  FMUL R31, R31, R146 ;  /* 0x000000921f1f7220 */ /* 0x001fce0000400000 */
[----:B------:R0:W3:Y:S01]  /*ad10*/  I2F R61, R28 ;  /* 0x0000001c003d7306 */ /* 0x0000e20000201400 */
[----:B--2---:R-:W-:-:S07]  /*ad20*/  FMUL R11, R11, R146 ;  /* 0x000000920b0b7220 */ /* 0x004fce0000400000 */
[----:B------:R-:W2:Y:S01]  /*ad30*/  I2F R29, R29 ;  /* 0x0000001d001d7306 */ /* 0x000ea20000201400 */
[-C--:B0-----:R-:W-:Y:S02]  /*ad40*/  FMUL R28, R57, R146.reuse ;  /* 0x00000092391c7220 */ /* 0x081fe40000400000 */
[----:B-1----:R-:W-:-:S05]  /*ad50*/  FMUL R24, R37, R146 ;  /* 0x0000009225187220 */ /* 0x002fca0000400000 */
[----:B------:R-:W-:Y:S01]  /*ad60*/  F2I.NTZ R10, R10 ;  /* 0x0000000a000a7305 */ /* 0x000fe20000203100 */
[----:B---3--:R-:W-:-:S07]  /*ad70*/  FMUL R32, R61, R146 ;  /* 0x000000923d207220 */ /* 0x008fce0000400000 */
[----:B------:R-:W0:Y:S01]  /*ad80*/  F2I.NTZ R27, R27 ;  /* 0x0000001b001b7305 */ /* 0x000e220000203100 */
[----:B--2---:R-:W-:-:S07]  /*ad90*/  FMUL R29, R29, R146 ;  /* 0x000000921d1d7220 */ /* 0x004fce0000400000 */
[----:B------:R-:W-:Y:S08]  /*ada0*/  F2I.NTZ R26, R26 ;  /* 0x0000001a001a7305 */ /* 0x000ff00000203100 */
[----:B------:R-:W1:Y:S01]  /*adb0*/  F2I.NTZ R7, R7 ;  /* 0x0000000700077305 */ /* 0x000e620000203100 */
[----:B0-----:R-:W-:-:S07]  /*adc0*/  I2IP.S4.S32.SAT R10, R27, R10, RZ.24 ;  /* 0x0000000a1b0a7239 */ /* 0x001fce00000072ff */
[----:B------:R-:W-:Y:S08]  /*add0*/  F2I.NTZ R4, R41 ;  /* 0x0000002900047305 */ /* 0x000ff00000203100 */
[----:B------:R-:W0:Y:S01]  /*ade0*/  F2I.NTZ R33, R33 ;  /* 0x0000002100217305 */ /* 0x000e220000203100 */
[----:B-1----:R-:W-:Y:S02]  /*adf0*/  I2IP.S4.S32.SAT R27, R7, R26, RZ.24 ;  /* 0x0000001a071b7239 */ /* 0x002fe400000072ff */
[----:B------:R-:W-:-:S02]  /*ae00*/  IADD3 R26, R145, 0x20, RZ ;  /* 0x00000020911a7810 */ /* 0x000fc40007ffe0ff */
[----:B------:R-:W-:Y:S02]  /*ae10*/  IADD3 R7, R145, 0x22, RZ ;  /* 0x0000002291077810 */ /* 0x000fe40007ffe0ff */
[----:B------:R-:W-:Y:S01]  /*ae20*/  ISETP.LT.AND P1, PT, R26, UR4, P6 ;  /* 0x000000041a007c0c */ /* 0x000fe2000b721270 */
[----:B------:R-:W-:Y:S01]  /*ae30*/  F2I.NTZ R28, R28 ;  /* 0x0000001c001c7305 */ /* 0x000fe20000203100 */
[----:B------:R-:W-:-:S07]  /*ae40*/  ISETP.LT.AND P0, PT, R7, UR4, P6 ;  /* 0x0000000407007c0c */ /* 0x000fce000b701270 */
        /* <DEDUP_REMOVED lines=42> */
[----:B------:R-:W0:Y:S01]  /*b0f0*/  I2F R41, R4 ;  /* 0x0000000400297306 */ /* 0x000e220000201400 */
[----:B-1----:R-:W-:-:S07]  /*b100*/  FMUL R37, R37, R146 ;  /* 0x0000009225257220 */ /* 0x002fce0000400000 */
[----:B------:R-:W1:Y:S01]  /*b110*/  I2F R5, R5 ;  /* 0x0000000500057306 */ /* 0x000e620000201400 */
[----:B----4-:R-:W-:-:S07]  /*b120*/  FMUL R25, R25, R146 ;  /* 0x0000009219197220 */ /* 0x010fce0000400000 */
[----:B--2---:R-:W2:Y:S01]  /*b130*/  I2F R23, R30 ;  /* 0x0000001e00177306 */ /* 0x004ea20000201400 */
[----:B0-----:R-:W-:-:S07]  /*b140*/  FMUL R22, R41, R146 ;  /* 0x0000009229167220 */ /* 0x001fce0000400000 */
[----:B------:R-:W0:Y:S01]  /*b150*/  I2F R31, R31 ;  /* 0x0000001f001f7306 */ /* 0x000e220000201400 */
[----:B-1----:R-:W-:-:S07]  /*b160*/  FMUL R5, R5, R146 ;  /* 0x0000009205057220 */ /* 0x002fce0000400000 */
[----:B---3--:R1:W3:Y:S01]  /*b170*/  I2F R43, R10 ;  /* 0x0000000a002b7306 */ /* 0x0082e20000201400 */
[----:B--2---:R-:W-:-:S07]  /*b180*/  FMUL R6, R23, R146 ;  /* 0x0000009217067220 */ /* 0x004fce0000400000 */
[----:B------:R-:W2:Y:S01]  /*b190*/  I2F R11, R11 ;  /* 0x0000000b000b7306 */ /* 0x000ea20000201400 */
[-C--:B-1----:R-:W-:Y:S02]  /*b1a0*/  FMUL R10, R39, R146.reuse ;  /* 0x00000092270a7220 */ /* 0x082fe40000400000 */
[----:B0-----:R-:W-:-:S05]  /*b1b0*/  FMUL R23, R31, R146 ;  /* 0x000000921f177220 */ /* 0x001fca0000400000 */
[----:B------:R-:W0:Y:S01]  /*b1c0*/  I2F R13, R28 ;  /* 0x0000001c000d7306 */ /* 0x000e220000201400 */
[----:B---3--:R-:W-:-:S07]  /*b1d0*/  FMUL R24, R43, R146 ;  /* 0x000000922b187220 */ /* 0x008fce0000400000 */
[----:B------:R-:W1:Y:S01]  /*b1e0*/  I2F R29, R29 ;  /* 0x0000001d001d7306 */ /* 0x000e620000201400 */
[----:B--2---:R-:W-:-:S07]  /*b1f0*/  FMUL R11, R11, R146 ;  /* 0x000000920b0b7220 */ /* 0x004fce0000400000 */
[----:B------:R0:W2:Y:S08]  /*b200*/  I2F R45, R8 ;  /* 0x00000008002d7306 */ /* 0x0000b00000201400 */
[----:B------:R-:W3:Y:S01]  /*b210*/  I2F R9, R9 ;  /* 0x0000000900097306 */ /* 0x000ee20000201400 */
[-C--:B0-----:R-:W-:Y:S02]  /*b220*/  FMUL R8, R13, R146.reuse ;  /* 0x000000920d087220 */ /* 0x081fe40000400000 */
[----:B-1----:R-:W-:-:S05]  /*b230*/  FMUL R13, R29, R146 ;  /* 0x000000921d0d7220 */ /* 0x002fca0000400000 */
[----:B------:R-:W-:Y:S01]  /*b240*/  F2I.NTZ R12, R12 ;  /* 0x0000000c000c7305 */ /* 0x000fe20000203100 */
[----:B--2---:R-:W-:-:S07]  /*b250*/  FMUL R26, R45, R146 ;  /* 0x000000922d1a7220 */ /* 0x004fce0000400000 */
[----:B------:R-:W0:Y:S01]  /*b260*/  F2I.NTZ R27, R27 ;  /* 0x0000001b001b7305 */ /* 0x000e220000203100 */
[----:B---3--:R-:W-:-:S07]  /*b270*/  FMUL R9, R9, R146 ;  /* 0x0000009209097220 */ /* 0x008fce0000400000 */
        /* <DEDUP_REMOVED lines=12> */
[----:B0-----:R-:W-:Y:S02]  /*b340*/  I2IP.S4.S32.SAT R4, R25, R4, R12.24 ;  /* 0x0000000419047239 */ /* 0x001fe4000000720c */
[----:B------:R-:W-:-:S05]  /*b350*/  IADD3 R12, P3, R34, c[0x0][0x260], RZ ;  /* 0x00009800220c7a10 */ /* 0x000fca0007f7e0ff */
        /* <DEDUP_REMOVED lines=11> */
[----:B0-----:R-:W-:Y:S02]  /*b410*/  I2IP.S4.S32.SAT R7, R13, R8, R4.24 ;  /* 0x000000080d077239 */ /* 0x001fe40000007204 */
[----:B------:R-:W-:-:S08]  /*b420*/  IADD3.X R13, R35, c[0x0][0x264], RZ, P3, !PT ;  /* 0x00009900230d7a10 */ /* 0x000fd00001ffe4ff */
        /* <DEDUP_REMOVED lines=22> */
[----:B-1----:R-:W-:Y:S01]  /*b590*/  I2F R35, R6 ;  /* 0x0000000600237306 */ /* 0x002fe20000201400 */
[----:B----4-:R-:W-:-:S07]  /*b5a0*/  FMUL R14, R23, R146 ;  /* 0x00000092170e7220 */ /* 0x010fce0000400000 */
[----:B------:R-:W0:Y:S01]  /*b5b0*/  I2F R7, R7 ;  /* 0x0000000700077306 */ /* 0x000e220000201400 */
[----:B--2---:R-:W-:Y:S01]  /*b5c0*/  FMUL R23, R27, R146 ;  /* 0x000000921b177220 */ /* 0x004fe20000400000 */
[----:B------:R-:W-:-:S06]  /*b5d0*/  IADD3.X R27, R13, c[0x0][0x264], RZ, P3, !PT ;  /* 0x000099000d1b7a10 */ /* 0x000fcc0001ffe4ff */
[----:B------:R-:W1:Y:S08]  /*b5e0*/  I2F R33, R24 ;  /* 0x0000001800217306 */ /* 0x000e700000201400 */
[----:B------:R-:W2:Y:S01]  /*b5f0*/  I2F R25, R25 ;  /* 0x0000001900197306 */ /* 0x000ea20000201400 */
[----:B0-----:R-:W-:-:S07]  /*b600*/  FMUL R7, R7, R146 ;  /* 0x0000009207077220 */ /* 0x001fce0000400000 */
[----:B------:R-:W0:Y:S01]  /*b610*/  I2F R37, R4 ;  /* 0x0000000400257306 */ /* 0x000e220000201400 */
[----:B-1----:R-:W-:-:S07]  /*b620*/  FMUL R33, R33, R146 ;  /* 0x0000009221217220 */ /* 0x002fce0000400000 */
[----:B------:R-:W1:Y:S01]  /*b630*/  I2F R5, R5 ;  /* 0x0000000500057306 */ /* 0x000e620000201400 */
[----:B--2---:R-:W-:-:S07]  /*b640*/  FMUL R25, R25, R146 ;  /* 0x0000009219197220 */ /* 0x004fce0000400000 */
[----:B------:R-:W2:Y:S01]  /*b650*/  I2F R21, R30 ;  /* 0x0000001e00157306 */ /* 0x000ea20000201400 */
        /* <DEDUP_REMOVED lines=26> */
[----:B------:R-:W-:-:S04]  /*b800*/  IADD3 R7, R145, 0x30, RZ ;  /* 0x0000003091077810 */ /* 0x000fc80007ffe0ff */
[----:B------:R-:W-:Y:S01]  /*b810*/  ISETP.LT.AND P1, PT, R7, UR4, P6 ;  /* 0x0000000407007c0c */ /* 0x000fe2000b721270 */
[----:B------:R-:W-:Y:S08]  /*b820*/  F2I.NTZ R20, R20 ;  /* 0x0000001400147305 */ /* 0x000ff00000203100 */
[----:B------:R-:W1:Y:S01]  /*b830*/  F2I.NTZ R5, R5 ;  /* 0x0000000500057305 */ /* 0x000e620000203100 */
[----:B0-----:R-:W-:-:S02]  /*b840*/  I2IP.S4.S32.SAT R14, R25, R4, R14.24 ;  /* 0x00000004190e7239 */ /* 0x001fc4000000720e */
        /* <DEDUP_REMOVED lines=16> */
[----:B------:R-:W-:Y:S04]  /*b950*/  @P0 STG.E.SYS [R2], R5 ;  /* 0x0000000502000386 */ /* 0x000fe8000010e900 */
[----:B------:R-:W-:Y:S05]  /*b960*/  BAR.SYNC.DEFER_BLOCKING 0x0 ;  /* 0x0000000000007b1d */ /* 0x000fea0000010000 */
        /* <DEDUP_REMOVED lines=10> */
[----:B------:R-:W1:Y:S08]  /*ba10*/  LDS.U.128 R12, [R144] ;  /* 0x00000000900c7984 */ /* 0x000e700000001c00 */
[----:B------:R-:W2:Y:S08]  /*ba20*/  LDS.U.128 R20, [R144+0x450] ;  /* 0x0004500090147984 */ /* 0x000eb00000001c00 */
[----:B------:R-:W3:Y:S01]  /*ba30*/  LDS.U.128 R4, [R144+0x440] ;  /* 0x0004400090047984 */ /* 0x000ee20000001c00 */
[----:B0-----:R-:W0:Y:S08]  /*ba40*/  I2F R25, R10 ;  /* 0x0000000a00197306 */ /* 0x001e300000201400 */
[----:B------:R-:W4:Y:S08]  /*ba50*/  I2F R11, R11 ;  /* 0x0000000b000b7306 */ /* 0x000f300000201400 */
[----:B-1----:R-:W1:Y:S01]  /*ba60*/  I2F R17, R12 ;  /* 0x0000000c00117306 */ /* 0x002e620000201400 */
[----:B0-----:R-:W-:-:S07]  /*ba70*/  FMUL R0, R25, R146 ;  /* 0x0000009219007220 */ /* 0x001fce0000400000 */
[----:B--2---:R-:W-:Y:S01]  /*ba80*/  I2F R37, R22 ;  /* 0x0000001600257306 */ /* 0x004fe20000201400 */
[----:B----4-:R-:W-:-:S07]  /*ba90*/  FMUL R11, R11, R146 ;  /* 0x000000920b0b7220 */ /* 0x010fce0000400000 */
[----:B------:R-:W0:Y:S08]  /*baa0*/  I2F R23, R23 ;  /* 0x0000001700177306 */ /* 0x000e300000201400 */
[----:B------:R1:W-:Y:S08]  /*bab0*/  I2F R29, R8 ;  /* 0x00000008001d7306 */ /* 0x0003f00000201400 */
[----:B------:R-:W2:Y:S01]  /*bac0*/  I2F R9, R9 ;  /* 0x0000000900097306 */ /* 0x000ea20000201400 */
[----:B-1----:R-:W-:-:S02]  /*bad0*/  FMUL R8, R17, R146 ;  /* 0x0000009211087220 */ /* 0x002fc40000400000 */
[----:B0-----:R-:W-:-:S05]  /*bae0*/  FMUL R17, R23, R146 ;  /* 0x0000009217117220 */ /* 0x001fca0000400000 */
[----:B------:R0:W-:Y:S08]  /*baf0*/  I2F R19, R14 ;  /* 0x0000000e00137306 */ /* 0x0001f00000201400 */
[----:B------:R-:W1:Y:S01]  /*bb00*/  I2F R35, R20 ;  /* 0x0000001400237306 */ /* 0x000e620000201400 */
[-C--:B0-----:R-:W-:Y:S02]  /*bb10*/  FMUL R14, R37, R146.reuse ;  /* 0x00000092250e7220 */ /* 0x081fe40000400000 */
[----:B--2---:R-:W-:-:S05]  /*bb20*/  FMUL R9, R9, R146 ;  /* 0x0000009209097220 */ /* 0x004fca0000400000 */
[----:B------:R-:W0:Y:S08]  /*bb30*/  I2F R21, R21 ;  /* 0x0000001500157306 */ /* 0x000e300000201400 */
[----:B------:R-:W2:Y:S01]  /*bb40*/  I2F R15, R15 ;  /* 0x0000000f000f7306 */ /* 0x000ea20000201400 */
[----:B-1----:R-:W-:-:S07]  /*bb50*/  FMUL R16, R35, R146 ;  /* 0x0000009223107220 */ /* 0x002fce0000400000 */
[----:B---3--:R1:W3:Y:S08]  /*bb60*/  I2F R33, R6 ;  /* 0x0000000600217306 */ /* 0x0082f00000201400 */
[----:B------:R-:W4:Y:S01]  /*bb70*/  I2F R7, R7 ;  /* 0x0000000700077306 */ /* 0x000f220000201400 */
[-C--:B-1----:R-:W-:Y:S02]  /*bb80*/  FMUL R6, R19, R146.reuse ;  /* 0x0000009213067220 */ /* 0x082fe40000400000 */
[----:B0-----:R-:W-:-:S02]  /*bb90*/  FMUL R19, R21, R146 ;  /* 0x0000009215137220 */ /* 0x001fc40000400000 */
[----:B--2---:R-:W-:-:S03]  /*bba0*/  FMUL R15, R15, R146 ;  /* 0x000000920f0f7220 */ /* 0x004fc60000400000 */
[----:B------:R-:W0:Y:S01]  /*bbb0*/  I2F R13, R13 ;  /* 0x0000000d000d7306 */ /* 0x000e220000201400 */
[----:B---3--:R-:W-:-:S07]  /*bbc0*/  FMUL R12, R33, R146 ;  /* 0x00000092210c7220 */ /* 0x008fce0000400000 */
[----:B------:R1:W2:Y:S01]  /*bbd0*/  I2F R31, R4 ;  /* 0x00000004001f7306 */ /* 0x0002a20000201400 */
[----:B----4-:R-:W-:-:S07]  /*bbe0*/  FMUL R7, R7, R146 ;  /* 0x0000009207077220 */ /* 0x010fce0000400000 */
[----:B------:R-:W3:Y:S01]  /*bbf0*/  I2F R5, R5 ;  /* 0x0000000500057306 */ /* 0x000ee20000201400 */
[-C--:B-1----:R-:W-:Y:S02]  /*bc00*/  FMUL R4, R29, R146.reuse ;  /* 0x000000921d047220 */ /* 0x082fe40000400000 */
[----:B0-----:R-:W-:-:S05]  /*bc10*/  FMUL R13, R13, R146 ;  /* 0x000000920d0d7220 */ /* 0x001fca0000400000 */
[----:B------:R-:W-:Y:S01]  /*bc20*/  F2I.NTZ R0, R0 ;  /* 0x0000000000007305 */ /* 0x000fe20000203100 */
[----:B--2---:R-:W-:-:S07]  /*bc30*/  FMUL R10, R31, R146 ;  /* 0x000000921f0a7220 */ /* 0x004fce0000400000 */
[----:B------:R-:W0:Y:S01]  /*bc40*/  F2I.NTZ R11, R11 ;  /* 0x0000000b000b7305 */ /* 0x000e220000203100 */
[----:B---3--:R-:W-:-:S07]  /*bc50*/  FMUL R5, R5, R146 ;  /* 0x0000009205057220 */ /* 0x008fce0000400000 */
[----:B------:R-:W-:Y:S08]  /*bc60*/  F2I.NTZ R14, R14 ;  /* 0x0000000e000e7305 */ /* 0x000ff00000203100 */
[----:B------:R-:W1:Y:S01]  /*bc70*/  F2I.NTZ R17, R17 ;  /* 0x0000001100117305 */ /* 0x000e620000203100 */
[----:B0-----:R-:W-:Y:S02]  /*bc80*/  I2IP.S4.S32.SAT R0, R11, R0, RZ.24 ;  /* 0x000000000b007239 */ /* 0x001fe400000072ff */
[----:B------:R-:W-:-:S02]  /*bc90*/  IADD3 R11, R145, 0x38, RZ ;  /* 0x00000038910b7810 */ /* 0x000fc40007ffe0ff */
[----:B------:R-:W-:Y:S02]  /*bca0*/  IADD3 R145, R145, 0x3a, RZ ;  /* 0x0000003a91917810 */ /* 0x000fe40007ffe0ff */
[----:B------:R-:W-:Y:S01]  /*bcb0*/  ISETP.LT.AND P0, PT, R11, UR4, P6 ;  /* 0x000000040b007c0c */ /* 0x000fe2000b701270 */
[----:B------:R-:W-:Y:S01]  /*bcc0*/  F2I.NTZ R4, R4 ;  /* 0x0000000400047305 */ /* 0x000fe20000203100 */
[----:B------:R-:W-:Y:S01]  /*bcd0*/  ISETP.LT.AND P6, PT, R145, UR4, P6 ;  /* 0x0000000491007c0c */ /* 0x000fe2000b7c1270 */
[----:B------:R-:W-:-:S06]  /*bce0*/  ULDC.64 UR4, c[0x0][0x260] ;  /* 0x0000980000047ab9 */ /* 0x000fcc0000000a00 */
[----:B------:R-:W0:Y:S01]  /*bcf0*/  F2I.NTZ R9, R9 ;  /* 0x0000000900097305 */ /* 0x000e220000203100 */
[----:B-1----:R-:W-:-:S07]  /*bd00*/  I2IP.S4.S32.SAT R18, R17, R14, RZ.24 ;  /* 0x0000000e11127239 */ /* 0x002fce00000072ff */
        /* <DEDUP_REMOVED lines=15> */
[----:B------:R0:W-:Y:S01]  /*be00*/  @P0 STG.E.SYS [R26.64+UR4], R13 ;  /* 0x0000000d1a000986 */ /* 0x0001e2000c10e904 */
[----:B-1----:R-:W-:-:S08]  /*be10*/  I2IP.S4.S32.SAT R5, R5, R10, R7.24 ;  /* 0x0000000a05057239 */ /* 0x002fd00000007207 */
[----:B------:R0:W-:Y:S02]  /*be20*/  @P6 STG.E.SYS [R2.64+UR4], R5 ;  /* 0x0000000502006986 */ /* 0x0001e4000c10e904 */
.L_x_32:
[----:B-1----:R-:W-:Y:S05]  /*be30*/  BSYNC B0 ;  /* 0x0000000000007941 */ /* 0x002fea0003800000 */
.L_x_30:
[----:B------:R-:W-:Y:S05]  /*be40*/  @P4 EXIT ;  /* 0x000000000000494d */ /* 0x000fea0003800000 */
[----:B------:R-:W-:Y:S05]  /*be50*/  @!P5 EXIT ;  /* 0x000000000000d94d */ /* 0x000fea0003800000 */
[----:B------:R-:W-:Y:S01]  /*be60*/  BAR.SYNC.DEFER_BLOCKING 0x0 ;  /* 0x0000000000007b1d */ /* 0x000fe20000010000 */
[----:B------:R-:W-:-:S12]  /*be70*/  ISETP.GT.AND P0, PT, R221, RZ, PT ;  /* 0x000000ffdd00720c */ /* 0x000fd80003f04270 */
[----:B------:R-:W-:Y:S05]  /*be80*/  @P0 EXIT ;  /* 0x000000000000094d */ /* 0x000fea0003800000 */
[----:B------:R-:W-:Y:S05]  /*be90*/  MEMBAR.ALL.GPU ;  /* 0x0000000000007992 */ /* 0x000fea000000a000 */
[----:B0-----:R-:W-:Y:S01]  /*bea0*/  IADD3 R3, R220, 0x1, RZ ;  /* 0x00000001dc037810 */ /* 0x001fe20007ffe0ff */
[----:B------:R-:W-:-:S00]  /*beb0*/  ERRBAR ;  /* 0x00000000000079ab */ /* 0x000fc00000000000 */
[----:B------:R-:W-:-:S04]  /*bec0*/  ISETP.NE.AND P0, PT, R3, c[0x0][0x1b0], PT ;  /* 0x00006c0003007a0c */ /* 0x000fc80003f05270 */
[----:B------:R-:W-:-:S08]  /*bed0*/  SEL R3, R3, RZ, P0 ;  /* 0x000000ff03037207 */ /* 0x000fd00000000000 */
[----:B------:R-:W-:Y:S01]  /*bee0*/  STG.E.STRONG.GPU [R148], R3 ;  /* 0x0000000394007386 */ /* 0x000fe20000114900 */
[----:B------:R-:W-:Y:S05]  /*bef0*/  EXIT ;  /* 0x000000000000794d */ /* 0x000fea0003800000 */
.L_x_33:
[----:B------:R-:W-:-:S00]  /*bf00*/  BRA `(.L_x_33) ;  /* 0xfffffff000007947 */ /* 0x000fc0000383ffff */
[----:B------:R-:W-:-:S00]  /*bf10*/  NOP ;  /* 0x0000000000007918 */ /* 0x000fc00000000000 */
[----:B------:R-:W-:-:S00]  /*bf20*/  NOP ;  /* 0x0000000000007918 */ /* 0x000fc00000000000 */
[----:B------:R-:W-:-:S00]  /*bf30*/  NOP ;  /* 0x0000000000007918 */ /* 0x000fc00000000000 */
[----:B------:R-:W-:-:S00]  /*bf40*/  NOP ;  /* 0x0000000000007918 */ /* 0x000fc00000000000 */
[----:B------:R-:W-:-:S00]  /*bf50*/  NOP ;  /* 0x0000000000007918 */ /* 0x000fc00000000000 */
[----:B------:R-:W-:-:S00]  /*bf60*/  NOP ;  /* 0x0000000000007918 */ /* 0x000fc00000000000 */
[----:B------:R-:W-:-:S00]  /*bf70*/  NOP ;  /* 0x0000000000007918 */ /* 0x000fc00000000000 */
.L_x_34:


//--------------------- .nv.shared._ZN7cutlass6KernelINS_4conv6kernel23ImplicitGemmConvolutionINS1_11threadblock21ImplicitGemmPipelinedINS_4gemm9GemmShapeILi128ELi128ELi128EEENS4_12TileIteratorINS4_47Conv2dFpropActivationTileAccessIteratorAnalyticINS_11MatrixShapeILi128ELi128EEENS_15integer_subbyteILi4ELb1EEENS_6layout10TensorNHWCENS_9transform29PitchLinearWarpRakedThreadMapINS_16PitchLinearShapeILi128ELi128EEELi128ENSJ_ILi4ELi8EEELi32EEENS_12AlignedArrayISE_Li32ELi16EEELNS1_9GroupModeE0EEEEENSH_11threadblock19RegularTileIteratorISC_SE_NSF_37RowMajorTensorOpMultiplicandCrosswiseILi4ELi128EEELi0ESM_Li16EEENS9_INS4_43Conv2dFpropFilterTileAccessIteratorAnalyticISC_SE_SG_SM_SO_LSP_0ELb0EEEEENST_ISC_SE_NSF_40ColumnMajorTensorOpMultiplicandCrosswiseILi4ELi128EEELi1ESM_Li16EEESE_SG_NS6_11threadblock9MmaPolicyINS6_4warp11MmaTensorOpINS7_ILi64ELi64ELi128EEESE_SV_SE_S11_iNSF_8RowMajorENS15_17MmaTensorOpPolicyINS_4arch3MmaINS7_ILi8ELi8ELi32EEELi32ESE_S18_SE_NSF_11ColumnMajorEiS18_NS1A_21OpMultiplyAddSaturateEEENSB_ILi1ELi1EEEEELi1ELb0EbEENSB_ILi0ELi0EEES1J_Li1EEENS_21NumericArrayConverterISE_SE_Li128ELNS_15FloatRoundStyleE2ENSH_6thread14UnaryTransform8IdentityEEES1Q_bEENS_8epilogue11threadblock8EpilogueIS8_S1I_Li1ENS1T_22PredicatedTileIteratorINS1T_26OutputTileOptimalThreadMapINS1T_15OutputTileShapeILi128ELi8ELi2ELi1ELi1EEENS1X_ILi1ELi8ELi1ELi1ELi8EEELi128ELi8ELi4EEESE_Lb0ENSF_9NoPermuteELb0EEENS1S_4warp24FragmentIteratorTensorOpIS17_S1C_iNS_5ArrayIiLi2ELb1EEES18_EENS23_20TileIteratorTensorOpIS17_S1C_iS18_EENS1T_18SharedLoadIteratorINS20_18CompactedThreadMapEiLi32EEENS1S_6thread22LinearCombinationClampISE_Li8EifLNS2D_9ScaleType4KindE0ELS1M_2EEENSB_ILi0ELi8EEELi1ELi1EEENS13_30GemmIdentityThreadblockSwizzleILi1EEELNS1_8OperatorE0ENS1_17Conv2dProblemSizeELSP_0EEEEEvNT_6ParamsE --------------------------
	.section	.nv.shared._ZN7cutlass6KernelINS_4conv6kernel23ImplicitGemmConvolutionINS1_11threadblock21ImplicitGemmPipelinedINS_4gemm9GemmShapeILi128ELi128ELi128EEENS4_12TileIteratorINS4_47Conv2dFpropActivationTileAccessIteratorAnalyticINS_11MatrixShapeILi128ELi128EEENS_15integer_subbyteILi4ELb1EEENS_6layout10TensorNHWCENS_9transform29PitchLinearWarpRakedThreadMapINS_16PitchLinearShapeILi128ELi128EEELi128ENSJ_ILi4ELi8EEELi32EEENS_12AlignedArrayISE_Li32ELi16EEELNS1_9GroupModeE0EEEEENSH_11threadblock19RegularTileIteratorISC_SE_NSF_37RowMajorTensorOpMultiplicandCrosswiseILi4ELi128EEELi0ESM_Li16EEENS9_INS4_43Conv2dFpropFilterTileAccessIteratorAnalyticISC_SE_SG_SM_SO_LSP_0ELb0EEEEENST_ISC_SE_NSF_40ColumnMajorTensorOpMultiplicandCrosswiseILi4ELi128EEELi1ESM_Li16EEESE_SG_NS6_11threadblock9MmaPolicyINS6_4warp11MmaTensorOpINS7_ILi64ELi64ELi128EEESE_SV_SE_S11_iNSF_8RowMajorENS15_17MmaTensorOpPolicyINS_4arch3MmaINS7_ILi8ELi8ELi32EEELi32ESE_S18_SE_NSF_11ColumnMajorEiS18_NS1A_21OpMultiplyAddSaturateEEENSB_ILi1ELi1EEEEELi1ELb0EbEENSB_ILi0ELi0EEES1J_Li1EEENS_21NumericArrayConverterISE_SE_Li128ELNS_15FloatRoundStyleE2ENSH_6thread14UnaryTransform8IdentityEEES1Q_bEENS_8epilogue11threadblock8EpilogueIS8_S1I_Li1ENS1T_22PredicatedTileIteratorINS1T_26OutputTileOptimalThreadMapINS1T_15OutputTileShapeILi128ELi8ELi2ELi1ELi1EEENS1X_ILi1ELi8ELi1ELi1ELi8EEELi128ELi8ELi4EEESE_Lb0ENSF_9NoPermuteELb0EEENS1S_4warp24FragmentIteratorTensorOpIS17_S1C_iNS_5ArrayIiLi2ELb1EEES18_EENS23_20TileIteratorTensorOpIS17_S1C_iS18_EENS1T_18SharedLoadIteratorINS20_18CompactedThreadMapEiLi32EEENS1S_6thread22LinearCombinationClampISE_Li8EifLNS2D_9ScaleType4KindE0ELS1M_2EEENSB_ILi0ELi8EEELi1ELi1EEENS13_30GemmIdentityThreadblockSwizzleILi1EEELNS1_8OperatorE0ENS1_17Conv2dProblemSizeELSP_0EEEEEvNT_6ParamsE,"aw",@nobits
	.sectionflags	@""
	.align	16


//--------------------- .nv.global                --------------------------
	.section	.nv.global,"aw",@nobits
.nv.global:
	.type		_ZN34_INTERNAL_a37032e7_4_k_cu_2106836d4cute1_E,@object
	.size		_ZN34_INTERNAL_a37032e7_4_k_cu_2106836d4cute1_E,(_ZN34_INTERNAL_a37032e7_4_k_cu_2106836d4cuda3std3__45__cpo6cbeginE - _ZN34_INTERNAL_a37032e7_4_k_cu_2106836d4cute1_E)
_ZN34_INTERNAL_a37032e7_4_k_cu_2106836d4cute1_E:
	.zero		1
	.type		_ZN34_INTERNAL_a37032e7_4_k_cu_2106836d4cuda3std3__45__cpo6cbeginE,@object
	.size		_ZN34_INTERNAL_a37032e7_4_k_cu_2106836d4cuda3std3__45__cpo6cbeginE,(_ZN34_INTERNAL_a37032e7_4_k_cu_2106836d4cuda3std3__48in_placeE - _ZN34_INTERNAL_a37032e7_4_k_cu_2106836d4cuda3std3__45__cpo6cbeginE)
_ZN34_INTERNAL_a37032e7_4_k_cu_2106836d4cuda3std3__45__cpo6cbeginE:
	.zero		1
	.type		_ZN34_INTERNAL_a37032e7_4_k_cu_2106836d4cuda3std3__48in_placeE,@object
	.size		_ZN34_INTERNAL_a37032e7_4_k_cu_2106836d4cuda3std3__48in_placeE,(_ZN34_INTERNAL_a37032e7_4_k_cu_2106836d4cuda3std6ranges3__45__cpo9iter_moveE - _ZN34_INTERNAL_a37032e7_4_k_cu_2106836d4cuda3std3__48in_placeE)
_ZN34_INTERNAL_a37032e7_4_k_cu_2106836d4cuda3std3__48in_placeE:
	.zero		1
	.type		_ZN34_INTERNAL_a37032e7_4_k_cu_2106836d4cuda3std6ranges3__45__cpo9iter_moveE,@object
	.size		_ZN34_INTERNAL_a37032e7_4_k_cu_2106836d4cuda3std6ranges3__45__cpo9iter_moveE,(_ZN34_INTERNAL_a37032e7_4_k_cu_2106836d4cuda3std3__45__cpo5beginE - _ZN34_INTERNAL_a37032e7_4_k_cu_2106836d4cuda3std6ranges3__45__cpo9iter_moveE)
_ZN34_INTERNAL_a37032e7_4_k_cu_2106836d4cuda3std6ranges3__45__cpo9iter_moveE:
	.zero		1
	.type		_ZN34_INTERNAL_a37032e7_4_k_cu_2106836d4cuda3std3__45__cpo5beginE,@object
	.size		_ZN34_INTERNAL_a37032e7_4_k_cu_2106836d4cuda3std3__45__cpo5beginE,(_ZN34_INTERNAL_a37032e7_4_k_cu_2106836d4cuda3std3__436_GLOBAL__N__a37032e7_4_k_cu_2106836d6ignoreE - _ZN34_INTERNAL_a37032e7_4_k_cu_2106836d4cuda3std3__45__cpo5beginE)
_ZN34_INTERNAL_a37032e7_4_k_cu_2106836d4cuda3std3__45__cpo5beginE:
	.zero		1
	.type		_ZN34_INTERNAL_a37032e7_4_k_cu_2106836d4cuda3std3__436_GLOBAL__N__a37032e7_4_k_cu_2106836d6ignoreE,@object
	.size		_ZN34_INTERNAL_a37032e7_4_k_cu_2106836d4cuda3std3__436_GLOBAL__N__a37032e7_4_k_cu_2106836d6ignoreE,(_ZN34_INTERNAL_a37032e7_4_k_cu_2106836d4cute7productE - _ZN34_INTERNAL_a37032e7_4_k_cu_2106836d4cuda3std3__436_GLOBAL__N__a37032e7_4_k_cu_2106836d6ignoreE)
_ZN34_INTERNAL_a37032e7_4_k_cu_2106836d4cuda3std3__436_GLOBAL__N__a37032e7_4_k_cu_2106836d6ignoreE:
	.zero		1
	.type		_ZN34_INTERNAL_a37032e7_4_k_cu_2106836d4cute7productE,@object
	.size		_ZN34_INTERNAL_a37032e7_4_k_cu_2106836d4cute7productE,(_ZN34_INTERNAL_a37032e7_4_k_cu_2106836d4cuda3std3__45__cpo3endE - _ZN34_INTERNAL_a37032e7_4_k_cu_2106836d4cute7productE)
_ZN34_INTERNAL_a37032e7_4_k_cu_2106836d4cute7productE:
	.zero		1
	.type		_ZN34_INTERNAL_a37032e7_4_k_cu_2106836d4cuda3std3__45__cpo3endE,@object
	.size		_ZN34_INTERNAL_a37032e7_4_k_cu_2106836d4cuda3std3__45__cpo3endE,(_ZN34_INTERNAL_a37032e7_4_k_cu_2106836d4cuda3std3__419piecewise_constructE - _ZN34_INTERNAL_a37032e7_4_k_cu_2106836d4cuda3std3__45__cpo3endE)
_ZN34_INTERNAL_a37032e7_4_k_cu_2106836d4cuda3std3__45__cpo3endE:
	.zero		1
	.type		_ZN34_INTERNAL_a37032e7_4_k_cu_2106836d4cuda3std3__419piecewise_constructE,@object
	.size		_ZN34_INTERNAL_a37032e7_4_k_cu_2106836d4cuda3std3__419piecewise_constructE,(_ZN34_INTERNAL_a37032e7_4_k_cu_2106836d4cuda3std3__45__cpo4cendE - _ZN34_INTERNAL_a37032e7_4_k_cu_2106836d4cuda3std3__419piecewise_constructE)
_ZN34_INTERNAL_a37032e7_4_k_cu_2106836d4cuda3std3__419piecewise_constructE:
	.zero		1
	.type		_ZN34_INTERNAL_a37032e7_4_k_cu_2106836d4cuda3std3__45__cpo4cendE,@object
	.size		_ZN34_INTERNAL_a37032e7_4_k_cu_2106836d4cuda3std3__45__cpo4cendE,(_ZN34_INTERNAL_a37032e7_4_k_cu_2106836d4cuda3std6ranges3__45__cpo4swapE - _ZN34_INTERNAL_a37032e7_4_k_cu_2106836d4cuda3std3__45__cpo4cendE)
_ZN34_INTERNAL_a37032e7_4_k_cu_2106836d4cuda3std3__45__cpo4cendE:
	.zero		1
	.type		_ZN34_INTERNAL_a37032e7_4_k_cu_2106836d4cuda3std6ranges3__45__cpo4swapE,@object
	.size		_ZN34_INTERNAL_a37032e7_4_k_cu_2106836d4cuda3std6ranges3__45__cpo4swapE,(.L_7 - _ZN34_INTERNAL_a37032e7_4_k_cu_2106836d4cuda3std6ranges3__45__cpo4swapE)
_ZN34_INTERNAL_a37032e7_4_k_cu_2106836d4cuda3std6ranges3__45__cpo4swapE:
	.zero		1
.L_7:
